	.target	sm_80

	.elftype	@"ET_EXEC"


//--------------------- .note.nv.tkinfo           --------------------------
	.section	.note.nv.tkinfo,"",@"SHT_NOTE"
	.sectionflags	@"SHF_NOTE_NV_TKINFO"
	.tkinfo
        /*0018*/ 	.word	0x00000002
        /*0030*/ 	.string	""
        /*0030*/ 	.string	"ptxas"
        /*0030*/ 	.string	"Cuda compilation tools, release 13.0, V13.0.88"
        /*0030*/ 	.string	"Build cuda_13.0.r13.0/compiler.36424714_0"
        /*0030*/ 	.string	"-v  -suppress-debug-info  -lineinfo  -arch sm_80 "



//--------------------- .note.nv.cuinfo           --------------------------
	.section	.note.nv.cuinfo,"",@"SHT_NOTE"
	.sectionflags	@"SHF_NOTE_NV_CUINFO"
        /*0018*/ 	.short	0x0002
        /*001a*/ 	.short	0x0050
        /*001c*/ 	.short	0x0082
	.zero		2


//--------------------- .nv.info                  --------------------------
	.section	.nv.info,"",@"SHT_CUDA_INFO"
	.align	4


	//----- nvinfo : EIATTR_REGCOUNT
	.align		4
        /*0000*/ 	.byte	0x04, 0x2f
        /*0002*/ 	.short	(.L_1 - .L_0)
	.align		4
.L_0:
        /*0004*/ 	.word	index@(matmul_kernel)
        /*0008*/ 	.word	0x00000020


	//----- nvinfo : EIATTR_FRAME_SIZE
	.align		4
.L_1:
        /*000c*/ 	.byte	0x04, 0x11
        /*000e*/ 	.short	(.L_3 - .L_2)
	.align		4
.L_2:
        /*0010*/ 	.word	index@(matmul_kernel)
        /*0014*/ 	.word	0x00000ea0


	//----- nvinfo : EIATTR_MIN_STACK_SIZE
	.align		4
.L_3:
        /*0018*/ 	.byte	0x04, 0x12
        /*001a*/ 	.short	(.L_5 - .L_4)
	.align		4
.L_4:
        /*001c*/ 	.word	index@(matmul_kernel)
        /*0020*/ 	.word	0x00000ea0
.L_5:


//--------------------- .nv.info.matmul_kernel    --------------------------
	.section	.nv.info.matmul_kernel,"",@"SHT_CUDA_INFO"
	.sectionflags	@""
	.align	4


	//----- nvinfo : EIATTR_CUDA_API_VERSION
	.align		4
        /*0000*/ 	.byte	0x04, 0x37
        /*0002*/ 	.short	(.L_7 - .L_6)
.L_6:
        /*0004*/ 	.word	0x00000082


	//----- nvinfo : EIATTR_SW2861232_WAR
	.align		4
.L_7:
        /*0008*/ 	.byte	0x01, 0x35
	.zero		2


	//----- nvinfo : EIATTR_PARAM_CBANK
	.align		4
        /*000c*/ 	.byte	0x04, 0x0a
        /*000e*/ 	.short	(.L_9 - .L_8)
	.align		4
.L_8:
        /*0010*/ 	.word	index@(.nv.constant0.matmul_kernel)
        /*0014*/ 	.short	0x0160
        /*0016*/ 	.short	0x0050


	//----- nvinfo : EIATTR_CBANK_PARAM_SIZE
	.align		4
.L_9:
        /*0018*/ 	.byte	0x03, 0x19
        /*001a*/ 	.short	0x0050


	//----- nvinfo : EIATTR_KPARAM_INFO
	.align		4
        /*001c*/ 	.byte	0x04, 0x17
        /*001e*/ 	.short	(.L_11 - .L_10)
.L_10:
        /*0020*/ 	.word	0x00000000
        /*0024*/ 	.short	0x000d
        /*0026*/ 	.short	0x0048
        /*0028*/ 	.byte	0x00, 0xf4, 0x21, 0x00


	//----- nvinfo : EIATTR_KPARAM_INFO
	.align		4
.L_11:
        /*002c*/ 	.byte	0x04, 0x17
        /*002e*/ 	.short	(.L_13 - .L_12)
.L_12:
        /*0030*/ 	.word	0x00000000
        /*0034*/ 	.short	0x000c
        /*0036*/ 	.short	0x0040
        /*0038*/ 	.byte	0x00, 0xf4, 0x21, 0x00


	//----- nvinfo : EIATTR_KPARAM_INFO
	.align		4
.L_13:
        /*003c*/ 	.byte	0x04, 0x17
        /*003e*/ 	.short	(.L_15 - .L_14)
.L_14:
        /*0040*/ 	.word	0x00000000
        /*0044*/ 	.short	0x000b
        /*0046*/ 	.short	0x0038
        /*0048*/ 	.byte	0x00, 0xf0, 0x11, 0x00


	//----- nvinfo : EIATTR_KPARAM_INFO
	.align		4
.L_15:
        /*004c*/ 	.byte	0x04, 0x17
        /*004e*/ 	.short	(.L_17 - .L_16)
.L_16:
        /*0050*/ 	.word	0x00000000
        /*0054*/ 	.short	0x000a
        /*0056*/ 	.short	0x0034
        /*0058*/ 	.byte	0x00, 0xf0, 0x11, 0x00


	//----- nvinfo : EIATTR_KPARAM_INFO
	.align		4
.L_17:
        /*005c*/ 	.byte	0x04, 0x17
        /*005e*/ 	.short	(.L_19 - .L_18)
.L_18:
        /*0060*/ 	.word	0x00000000
        /*0064*/ 	.short	0x0009
        /*0066*/ 	.short	0x0030
        /*0068*/ 	.byte	0x00, 0xf0, 0x11, 0x00


	//----- nvinfo : EIATTR_KPARAM_INFO
	.align		4
.L_19:
        /*006c*/ 	.byte	0x04, 0x17
        /*006e*/ 	.short	(.L_21 - .L_20)
.L_20:
        /*0070*/ 	.word	0x00000000
        /*0074*/ 	.short	0x0008
        /*0076*/ 	.short	0x002c
        /*0078*/ 	.byte	0x00, 0xf0, 0x11, 0x00


	//----- nvinfo : EIATTR_KPARAM_INFO
	.align		4
.L_21:
        /*007c*/ 	.byte	0x04, 0x17
        /*007e*/ 	.short	(.L_23 - .L_22)
.L_22:
        /*0080*/ 	.word	0x00000000
        /*0084*/ 	.short	0x0007
        /*0086*/ 	.short	0x0028
        /*0088*/ 	.byte	0x00, 0xf0, 0x11, 0x00


	//----- nvinfo : EIATTR_KPARAM_INFO
	.align		4
.L_23:
        /*008c*/ 	.byte	0x04, 0x17
        /*008e*/ 	.short	(.L_25 - .L_24)
.L_24:
        /*0090*/ 	.word	0x00000000
        /*0094*/ 	.short	0x0006
        /*0096*/ 	.short	0x0024
        /*0098*/ 	.byte	0x00, 0xf0, 0x11, 0x00


	//----- nvinfo : EIATTR_KPARAM_INFO
	.align		4
.L_25:
        /*009c*/ 	.byte	0x04, 0x17
        /*009e*/ 	.short	(.L_27 - .L_26)
.L_26:
        /*00a0*/ 	.word	0x00000000
        /*00a4*/ 	.short	0x0005
        /*00a6*/ 	.short	0x0020
        /*00a8*/ 	.byte	0x00, 0xf0, 0x11, 0x00


	//----- nvinfo : EIATTR_KPARAM_INFO
	.align		4
.L_27:
        /*00ac*/ 	.byte	0x04, 0x17
        /*00ae*/ 	.short	(.L_29 - .L_28)
.L_28:
        /*00b0*/ 	.word	0x00000000
        /*00b4*/ 	.short	0x0004
        /*00b6*/ 	.short	0x001c
        /*00b8*/ 	.byte	0x00, 0xf0, 0x11, 0x00


	//----- nvinfo : EIATTR_KPARAM_INFO
	.align		4
.L_29:
        /*00bc*/ 	.byte	0x04, 0x17
        /*00be*/ 	.short	(.L_31 - .L_30)
.L_30:
        /*00c0*/ 	.word	0x00000000
        /*00c4*/ 	.short	0x0003
        /*00c6*/ 	.short	0x0018
        /*00c8*/ 	.byte	0x00, 0xf0, 0x11, 0x00


	//----- nvinfo : EIATTR_KPARAM_INFO
	.align		4
.L_31:
        /*00cc*/ 	.byte	0x04, 0x17
        /*00ce*/ 	.short	(.L_33 - .L_32)
.L_32:
        /*00d0*/ 	.word	0x00000000
        /*00d4*/ 	.short	0x0002
        /*00d6*/ 	.short	0x0010
        /*00d8*/ 	.byte	0x00, 0xf4, 0x21, 0x00


	//----- nvinfo : EIATTR_KPARAM_INFO
	.align		4
.L_33:
        /*00dc*/ 	.byte	0x04, 0x17
        /*00de*/ 	.short	(.L_35 - .L_34)
.L_34:
        /*00e0*/ 	.word	0x00000000
        /*00e4*/ 	.short	0x0001
        /*00e6*/ 	.short	0x0008
        /*00e8*/ 	.byte	0x00, 0xf4, 0x21, 0x00


	//----- nvinfo : EIATTR_KPARAM_INFO
	.align		4
.L_35:
        /*00ec*/ 	.byte	0x04, 0x17
        /*00ee*/ 	.short	(.L_37 - .L_36)
.L_36:
        /*00f0*/ 	.word	0x00000000
        /*00f4*/ 	.short	0x0000
        /*00f6*/ 	.short	0x0000
        /*00f8*/ 	.byte	0x00, 0xf4, 0x21, 0x00


	//----- nvinfo : EIATTR_MAXREG_COUNT
	.align		4
.L_37:
        /*00fc*/ 	.byte	0x03, 0x1b
        /*00fe*/ 	.short	0x00ff


	//----- nvinfo : EIATTR_NUM_BARRIERS
	.align		4
        /*0100*/ 	.byte	0x02, 0x4c
        /*0102*/ 	.byte	0x01
	.zero		1


	//----- nvinfo : EIATTR_ANNOTATIONS
	.align		4
        /*0104*/ 	.byte	0x04, 0x55
        /*0106*/ 	.short	(.L_39 - .L_38)


	//   ....[0]....
.L_38:
        /*0108*/ 	.word	0x00000001
        /*010c*/ 	.byte	0x70, 0x00, 0x00, 0x00, 0x01, 0x00, 0x00, 0x00, 0xc0, 0x00, 0x00, 0x00, 0x01, 0x00, 0x00, 0x00
        /* <DEDUP_REMOVED lines=978> */
        /*3e3c*/ 	.byte	0x10, 0x0b, 0x01, 0x00


	//----- nvinfo : EIATTR_MERCURY_ISA_VERSION
	.align		4
.L_39:
        /*3e40*/ 	.byte	0x03, 0x5f
        /*3e42*/ 	.short	0x0000


	//----- nvinfo : EIATTR_EXIT_INSTR_OFFSETS
	.align		4
        /*3e44*/ 	.byte	0x04, 0x1c
        /*3e46*/ 	.short	(.L_41 - .L_40)


	//   ....[0]....
.L_40:
        /*3e48*/ 	.word	0x00010c30


	//   ....[1]....
        /*3e4c*/ 	.word	0x00010c60


	//----- nvinfo : EIATTR_REQNTID
	.align		4
.L_41:
        /*3e50*/ 	.byte	0x04, 0x10
        /*3e52*/ 	.short	(.L_43 - .L_42)
.L_42:
        /*3e54*/ 	.word	0x00000080
        /*3e58*/ 	.word	0x00000001
        /*3e5c*/ 	.word	0x00000001
.L_43:


//--------------------- .nv.callgraph             --------------------------
	.section	.nv.callgraph,"",@"SHT_CUDA_CALLGRAPH"
	.align	4
	.sectionentsize	8
	.align		4
        /*0000*/ 	.word	0x00000000
	.align		4
        /*0004*/ 	.word	0xffffffff
	.align		4
        /*0008*/ 	.word	0x00000000
	.align		4
        /*000c*/ 	.word	0xfffffffe
	.align		4
        /*0010*/ 	.word	0x00000000
	.align		4
        /*0014*/ 	.word	0xfffffffd
	.align		4
        /*0018*/ 	.word	0x00000000
	.align		4
        /*001c*/ 	.word	0xfffffffc


//--------------------- .nv.rel.action            --------------------------
	.section	.nv.rel.action,"",@"SHT_CUDA_RELOCINFO"
	.align	8
	.sectionentsize	8
        /*0000*/ 	.byte	0x73, 0x00, 0x00, 0x00, 0x00, 0x00, 0x00, 0x00, 0x00, 0x00, 0x00, 0x11, 0x25, 0x00, 0x05, 0x36


//--------------------- .nv.constant0.matmul_kernel --------------------------
	.section	.nv.constant0.matmul_kernel,"a",@progbits
	.sectionflags	@""
	.align	4
.nv.constant0.matmul_kernel:
	.zero		432


//--------------------- .text.matmul_kernel       --------------------------
	.section	.text.matmul_kernel,"ax",@progbits
	.sectioninfo	@"SHI_REGISTERS=32"
	.align	128
        .global         matmul_kernel
        .type           matmul_kernel,@function
        .size           matmul_kernel,(.L_x_4 - matmul_kernel)
        .other          matmul_kernel,@"STO_CUDA_ENTRY STV_DEFAULT"
matmul_kernel:
.text.matmul_kernel:
[----:B------:R-:W-:-:S04]  /*0000*/  IMAD.MOV.U32 R1, RZ, RZ, c[0x0][0x28] ;  /* 0x00000a00ff017624 */ /* 0x000fc800078e00ff */
[----:B------:R-:W-:Y:S01]  /*0010*/  IMAD.MOV.U32 R0, RZ, RZ, 0x1f ;  /* 0x0000001fff007424 */ /* 0x000fe200078e00ff */
[----:B------:R-:W-:Y:S01]  /*0020*/  IADD3 R1, R1, -0xea0, RZ ;  /* 0xfffff16001017810 */ /* 0x000fe20007ffe0ff */
[----:B------:R-:W0:Y:S01]  /*0030*/  S2R R29, SR_TID.X ;  /* 0x00000000001d7919 */ /* 0x000e220000002100 */
[----:B------:R-:W-:Y:S01]  /*0040*/  IMAD.MOV.U32 R28, RZ, RZ, c[0x0][0x180] ;  /* 0x00006000ff1c7624 */ /* 0x000fe200078e00ff */
[----:B------:R-:W-:Y:S01]  /*0050*/  ULDC.64 UR4, c[0x0][0x118] ;  /* 0x0000460000047ab9 */ /* 0x000fe20000000a00 */
[----:B------:R-:W-:Y:S01]  /*0060*/  IADD3 R0, R0, c[0x0][0x17c], RZ ;  /* 0x00005f0000007a10 */ /* 0x000fe20007ffe0ff */
[----:B------:R-:W-:Y:S01]  /*0070*/  STL [R1+0x20], RZ ;  /* 0x000020ff01007387 */ /* 0x000fe20000100800 */
[----:B------:R-:W-:Y:S01]  /*0080*/  CS2R R12, SRZ ;  /* 0x00000000000c7805 */ /* 0x000fe2000001ff00 */
[----:B------:R-:W-:Y:S01]  /*0090*/  IADD3 R28, R28, 0x1f, RZ ;  /* 0x0000001f1c1c7810 */ /* 0x000fe20007ffe0ff */
[----:B------:R-:W-:Y:S01]  /*00a0*/  CS2R R14, SRZ ;  /* 0x00000000000e7805 */ /* 0x000fe2000001ff00 */
[----:B------:R-:W-:Y:S01]  /*00b0*/  SHF.R.S32.HI R3, RZ, 0x1f, R0 ;  /* 0x0000001fff037819 */ /* 0x000fe20000011400 */
[----:B------:R-:W-:Y:S01]  /*00c0*/  STL [R1+0x24], RZ ;  /* 0x000024ff01007387 */ /* 0x000fe20000100800 */
[----:B------:R-:W-:Y:S01]  /*00d0*/  CS2R R16, SRZ ;  /* 0x0000000000107805 */ /* 0x000fe2000001ff00 */
[----:B------:R-:W-:Y:S01]  /*00e0*/  CS2R R18, SRZ ;  /* 0x0000000000127805 */ /* 0x000fe2000001ff00 */
[----:B------:R-:W-:Y:S01]  /*00f0*/  LEA.HI R3, R3, R0, RZ, 0x5 ;  /* 0x0000000003037211 */ /* 0x000fe200078f28ff */
[----:B------:R-:W-:Y:S01]  /*0100*/  STL [R1+0x28], RZ ;  /* 0x000028ff01007387 */ /* 0x000fe20000100800 */
[----:B------:R-:W-:Y:S01]  /*0110*/  CS2R R20, SRZ ;  /* 0x0000000000147805 */ /* 0x000fe2000001ff00 */
[----:B------:R-:W-:Y:S01]  /*0120*/  CS2R R22, SRZ ;  /* 0x0000000000167805 */ /* 0x000fe2000001ff00 */
[----:B------:R-:W-:Y:S01]  /*0130*/  SHF.R.S32.HI R0, RZ, 0x5, R3 ;  /* 0x00000005ff007819 */ /* 0x000fe20000011403 */
[----:B------:R-:W-:Y:S01]  /*0140*/  STL [R1+0x2c], RZ ;  /* 0x00002cff01007387 */ /* 0x000fe20000100800 */
[----:B------:R-:W-:Y:S01]  /*0150*/  CS2R R24, SRZ ;  /* 0x0000000000187805 */ /* 0x000fe2000001ff00 */
[----:B------:R-:W-:-:S02]  /*0160*/  CS2R R26, SRZ ;  /* 0x00000000001a7805 */ /* 0x000fc4000001ff00 */
[----:B------:R-:W-:Y:S01]  /*0170*/  IMAD.SHL.U32 R0, R0, 0x8, RZ ;  /* 0x0000000800007824 */ /* 0x000fe200078e00ff */
[----:B------:R-:W1:Y:S04]  /*0180*/  S2R R3, SR_CTAID.X ;  /* 0x0000000000037919 */ /* 0x000e680000002500 */
[-C--:B------:R-:W-:Y:S01]  /*0190*/  IABS R7, R0.reuse ;  /* 0x0000000000077213 */ /* 0x080fe20000000000 */
[----:B------:R-:W-:Y:S01]  /*01a0*/  STL [R1+0x10], RZ ;  /* 0x000010ff01007387 */ /* 0x000fe20000100800 */
[----:B------:R-:W-:Y:S02]  /*01b0*/  IABS R10, R0 ;  /* 0x00000000000a7213 */ /* 0x000fe40000000000 */
[----:B------:R-:W2:Y:S01]  /*01c0*/  I2F.RP R2, R7 ;  /* 0x0000000700027306 */ /* 0x000ea20000209400 */
[----:B------:R-:W-:Y:S04]  /*01d0*/  STL [R1+0x14], RZ ;  /* 0x000014ff01007387 */ /* 0x000fe80000100800 */
[----:B------:R-:W-:Y:S04]  /*01e0*/  STL [R1+0x18], RZ ;  /* 0x000018ff01007387 */ /* 0x000fe80000100800 */
[----:B------:R-:W-:Y:S04]  /*01f0*/  STL [R1+0x1c], RZ ;  /* 0x00001cff01007387 */ /* 0x000fe80000100800 */
[----:B------:R-:W-:Y:S01]  /*0200*/  STL [R1], RZ ;  /* 0x000000ff01007387 */ /* 0x000fe20000100800 */
[----:B--2---:R-:W2:Y:S01]  /*0210*/  MUFU.RCP R2, R2 ;  /* 0x0000000200027308 */ /* 0x004ea20000001000 */
[----:B-1----:R-:W-:-:S02]  /*0220*/  IABS R8, R3 ;  /* 0x0000000300087213 */ /* 0x002fc40000000000 */
[----:B------:R-:W-:Y:S04]  /*0230*/  STL [R1+0x4], RZ ;  /* 0x000004ff01007387 */ /* 0x000fe80000100800 */
[----:B------:R-:W-:Y:S04]  /*0240*/  STL [R1+0x8], RZ ;  /* 0x000008ff01007387 */ /* 0x000fe80000100800 */
[----:B------:R-:W-:Y:S04]  /*0250*/  STL [R1+0xc], RZ ;  /* 0x00000cff01007387 */ /* 0x000fe80000100800 */
[----:B------:R-:W-:Y:S01]  /*0260*/  STL [R1+0x30], RZ ;  /* 0x000030ff01007387 */ /* 0x000fe20000100800 */
[----:B--2---:R-:W-:Y:S01]  /*0270*/  IADD3 R4, R2, 0xffffffe, RZ ;  /* 0x0ffffffe02047810 */ /* 0x004fe20007ffe0ff */
[----:B------:R-:W-:-:S02]  /*0280*/  IMAD.MOV R2, RZ, RZ, -R10 ;  /* 0x000000ffff027224 */ /* 0x000fc400078e0a0a */
[----:B------:R-:W-:Y:S01]  /*0290*/  STL [R1+0x34], RZ ;  /* 0x000034ff01007387 */ /* 0x000fe20000100800 */
[----:B------:R1:W2:Y:S03]  /*02a0*/  F2I.FTZ.U32.TRUNC.NTZ R5, R4 ;  /* 0x0000000400057305 */ /* 0x0002a6000021f000 */
[----:B------:R-:W-:Y:S04]  /*02b0*/  STL [R1+0x38], RZ ;  /* 0x000038ff01007387 */ /* 0x000fe80000100800 */
[----:B------:R-:W-:Y:S01]  /*02c0*/  STL [R1+0x3c], RZ ;  /* 0x00003cff01007387 */ /* 0x000fe20000100800 */
[----:B-1----:R-:W-:-:S03]  /*02d0*/  IMAD.MOV.U32 R4, RZ, RZ, RZ ;  /* 0x000000ffff047224 */ /* 0x002fc600078e00ff */
[----:B------:R-:W-:Y:S04]  /*02e0*/  STL [R1+0x40], RZ ;  /* 0x000040ff01007387 */ /* 0x000fe80000100800 */
[----:B------:R-:W-:Y:S01]  /*02f0*/  STL [R1+0x44], RZ ;  /* 0x000044ff01007387 */ /* 0x000fe20000100800 */
[----:B--2---:R-:W-:-:S03]  /*0300*/  IMAD.MOV R6, RZ, RZ, -R5 ;  /* 0x000000ffff067224 */ /* 0x004fc600078e0a05 */
[----:B------:R-:W-:Y:S01]  /*0310*/  STL [R1+0x48], RZ ;  /* 0x000048ff01007387 */ /* 0x000fe20000100800 */
[----:B------:R-:W-:Y:S02]  /*0320*/  IMAD R9, R6, R7, RZ ;  /* 0x0000000706097224 */ /* 0x000fe400078e02ff */
[----:B------:R-:W-:Y:S01]  /*0330*/  IMAD.MOV.U32 R6, RZ, RZ, R8 ;  /* 0x000000ffff067224 */ /* 0x000fe200078e0008 */
[----:B------:R-:W-:Y:S01]  /*0340*/  STL [R1+0x4c], RZ ;  /* 0x00004cff01007387 */ /* 0x000fe20000100800 */
[----:B------:R-:W-:-:S03]  /*0350*/  IMAD.HI.U32 R5, R5, R9, R4 ;  /* 0x0000000905057227 */ /* 0x000fc600078e0004 */
[----:B------:R-:W-:Y:S03]  /*0360*/  STL [R1+0x70], RZ ;  /* 0x000070ff01007387 */ /* 0x000fe60000100800 */
[----:B------:R-:W-:Y:S01]  /*0370*/  IMAD.HI.U32 R5, R5, R6, RZ ;  /* 0x0000000605057227 */ /* 0x000fe200078e00ff */
[----:B------:R-:W-:Y:S03]  /*0380*/  STL [R1+0x74], RZ ;  /* 0x000074ff01007387 */ /* 0x000fe60000100800 */
[----:B------:R-:W-:Y:S01]  /*0390*/  IMAD R2, R5, R2, R6 ;  /* 0x0000000205027224 */ /* 0x000fe200078e0206 */
[----:B------:R-:W-:Y:S04]  /*03a0*/  STL [R1+0x78], RZ ;  /* 0x000078ff01007387 */ /* 0x000fe80000100800 */
[----:B------:R-:W-:Y:S01]  /*03b0*/  ISETP.GT.U32.AND P1, PT, R7, R2, PT ;  /* 0x000000020700720c */ /* 0x000fe20003f24070 */
[----:B------:R-:W-:Y:S04]  /*03c0*/  STL [R1+0x7c], RZ ;  /* 0x00007cff01007387 */ /* 0x000fe80000100800 */
[----:B------:R-:W-:Y:S04]  /*03d0*/  STL [R1+0x80], RZ ;  /* 0x000080ff01007387 */ /* 0x000fe80000100800 */
[----:B------:R-:W-:Y:S04]  /*03e0*/  STL [R1+0x84], RZ ;  /* 0x000084ff01007387 */ /* 0x000fe80000100800 */
[----:B------:R-:W-:Y:S01]  /*03f0*/  @!P1 IMAD.IADD R2, R2, 0x1, -R7 ;  /* 0x0000000102029824 */ /* 0x000fe200078e0a07 */
[----:B------:R-:W-:Y:S01]  /*0400*/  @!P1 IADD3 R5, R5, 0x1, RZ ;  /* 0x0000000105059810 */ /* 0x000fe20007ffe0ff */
[----:B------:R-:W-:Y:S01]  /*0410*/  STL [R1+0x88], RZ ;  /* 0x000088ff01007387 */ /* 0x000fe20000100800 */
[----:B------:R-:W-:-:S02]  /*0420*/  ISETP.NE.AND P1, PT, R0, RZ, PT ;  /* 0x000000ff0000720c */ /* 0x000fc40003f25270 */
[----:B------:R-:W-:Y:S01]  /*0430*/  ISETP.GE.U32.AND P0, PT, R2, R7, PT ;  /* 0x000000070200720c */ /* 0x000fe20003f06070 */
[----:B------:R-:W-:Y:S01]  /*0440*/  STL [R1+0x8c], RZ ;  /* 0x00008cff01007387 */ /* 0x000fe20000100800 */
[----:B------:R-:W-:-:S03]  /*0450*/  LOP3.LUT R2, R3, R0, RZ, 0x3c, !PT ;  /* 0x0000000003027212 */ /* 0x000fc600078e3cff */
[----:B------:R-:W-:Y:S01]  /*0460*/  STL [R1+0x90], RZ ;  /* 0x000090ff01007387 */ /* 0x000fe20000100800 */
[----:B------:R-:W-:Y:S01]  /*0470*/  ISETP.GE.AND P2, PT, R2, RZ, PT ;  /* 0x000000ff0200720c */ /* 0x000fe20003f46270 */
[----:B------:R-:W-:Y:S02]  /*0480*/  IMAD.MOV.U32 R2, RZ, RZ, c[0x0][0x178] ;  /* 0x00005e00ff027624 */ /* 0x000fe400078e00ff */
[----:B------:R-:W-:Y:S03]  /*0490*/  STL [R1+0x94], RZ ;  /* 0x000094ff01007387 */ /* 0x000fe60000100800 */
[----:B------:R-:W-:Y:S01]  /*04a0*/  IADD3 R2, R2, 0x1ff, RZ ;  /* 0x000001ff02027810 */ /* 0x000fe20007ffe0ff */
[----:B------:R-:W-:Y:S01]  /*04b0*/  STL [R1+0x98], RZ ;  /* 0x000098ff01007387 */ /* 0x000fe20000100800 */
[----:B------:R-:W-:-:S03]  /*04c0*/  @P0 IADD3 R5, R5, 0x1, RZ ;  /* 0x0000000105050810 */ /* 0x000fc60007ffe0ff */
[----:B------:R-:W-:Y:S02]  /*04d0*/  STL [R1+0x9c], RZ ;  /* 0x00009cff01007387 */ /* 0x000fe40000100800 */
[----:B------:R-:W-:Y:S01]  /*04e0*/  IMAD.MOV.U32 R4, RZ, RZ, R5 ;  /* 0x000000ffff047224 */ /* 0x000fe200078e0005 */
[----:B------:R-:W-:Y:S01]  /*04f0*/  SHF.R.S32.HI R5, RZ, 0x1f, R2 ;  /* 0x0000001fff057819 */ /* 0x000fe20000011402 */
[----:B------:R-:W-:Y:S02]  /*0500*/  STL [R1+0xb0], RZ ;  /* 0x0000b0ff01007387 */ /* 0x000fe40000100800 */
[----:B------:R-:W-:Y:S01]  /*0510*/  @!P2 IMAD.MOV R4, RZ, RZ, -R4 ;  /* 0x000000ffff04a224 */ /* 0x000fe200078e0a04 */
[----:B------:R-:W-:Y:S01]  /*0520*/  @!P1 LOP3.LUT R4, RZ, R0, RZ, 0x33, !PT ;  /* 0x00000000ff049212 */ /* 0x000fe200078e33ff */
[----:B------:R-:W-:Y:S01]  /*0530*/  STL [R1+0xb4], RZ ;  /* 0x0000b4ff01007387 */ /* 0x000fe20000100800 */
[----:B------:R-:W-:-:S03]  /*0540*/  LEA.HI R5, R5, R2, RZ, 0x9 ;  /* 0x0000000205057211 */ /* 0x000fc600078f48ff */
[----:B------:R-:W-:Y:S01]  /*0550*/  IMAD.SHL.U32 R2, R4, 0x8, RZ ;  /* 0x0000000804027824 */ /* 0x000fe200078e00ff */
[----:B------:R-:W-:Y:S01]  /*0560*/  STL [R1+0xb8], RZ ;  /* 0x0000b8ff01007387 */ /* 0x000fe20000100800 */
[----:B------:R-:W-:-:S03]  /*0570*/  IMAD.MOV R4, RZ, RZ, -R4 ;  /* 0x000000ffff047224 */ /* 0x000fc600078e0a04 */
[----:B------:R-:W-:Y:S01]  /*0580*/  LEA.HI.SX32 R5, R5, -R2, 0x17 ;  /* 0x8000000205057211 */ /* 0x000fe200078fbaff */
[----:B------:R-:W-:Y:S01]  /*0590*/  IMAD R9, R0, R4, R3 ;  /* 0x0000000400097224 */ /* 0x000fe200078e0203 */
[----:B------:R-:W-:Y:S01]  /*05a0*/  STL [R1+0xbc], RZ ;  /* 0x0000bcff01007387 */ /* 0x000fe20000100800 */
[----:B------:R-:W-:Y:S01]  /*05b0*/  IMAD.MOV.U32 R4, RZ, RZ, RZ ;  /* 0x000000ffff047224 */ /* 0x000fe200078e00ff */
[----:B------:R-:W-:Y:S02]  /*05c0*/  IMNMX R10, R5, 0x8, PT ;  /* 0x00000008050a7817 */ /* 0x000fe40003800200 */
[----:B------:R-:W-:Y:S02]  /*05d0*/  STL [R1+0xf0], RZ ;  /* 0x0000f0ff01007387 */ /* 0x000fe40000100800 */
[-C--:B------:R-:W-:Y:S02]  /*05e0*/  IABS R8, R10.reuse ;  /* 0x0000000a00087213 */ /* 0x080fe40000000000 */
[----:B------:R-:W-:Y:S01]  /*05f0*/  IABS R0, R10 ;  /* 0x0000000a00007213 */ /* 0x000fe20000000000 */
[----:B------:R-:W-:Y:S01]  /*0600*/  STL [R1+0xf4], RZ ;  /* 0x0000f4ff01007387 */ /* 0x000fe20000100800 */
[----:B------:R-:W1:Y:S03]  /*0610*/  I2F.RP R6, R8 ;  /* 0x0000000800067306 */ /* 0x000e660000209400 */
[----:B------:R-:W-:Y:S04]  /*0620*/  STL [R1+0xf8], RZ ;  /* 0x0000f8ff01007387 */ /* 0x000fe80000100800 */
[----:B------:R-:W-:Y:S01]  /*0630*/  STL [R1+0xfc], RZ ;  /* 0x0000fcff01007387 */ /* 0x000fe20000100800 */
[----:B-1----:R-:W1:Y:S02]  /*0640*/  MUFU.RCP R6, R6 ;  /* 0x0000000600067308 */ /* 0x002e640000001000 */
[----:B-1----:R-:W-:-:S06]  /*0650*/  IADD3 R5, R6, 0xffffffe, RZ ;  /* 0x0ffffffe06057810 */ /* 0x002fcc0007ffe0ff */
[----:B------:R-:W1:Y:S02]  /*0660*/  F2I.FTZ.U32.TRUNC.NTZ R5, R5 ;  /* 0x0000000500057305 */ /* 0x000e64000021f000 */
[----:B-1----:R-:W-:-:S04]  /*0670*/  IMAD.MOV R7, RZ, RZ, -R5 ;  /* 0x000000ffff077224 */ /* 0x002fc800078e0a05 */
[----:B------:R-:W-:Y:S01]  /*0680*/  IMAD.MOV.U32 R3, RZ, RZ, R7 ;  /* 0x000000ffff037224 */ /* 0x000fe200078e0007 */
[----:B------:R-:W-:-:S03]  /*0690*/  IABS R7, R9 ;  /* 0x0000000900077213 */ /* 0x000fc60000000000 */
[----:B------:R-:W-:-:S04]  /*06a0*/  IMAD R3, R3, R8, RZ ;  /* 0x0000000803037224 */ /* 0x000fc800078e02ff */
[----:B------:R-:W-:-:S04]  /*06b0*/  IMAD.HI.U32 R4, R5, R3, R4 ;  /* 0x0000000305047227 */ /* 0x000fc800078e0004 */
[----:B------:R-:W-:Y:S02]  /*06c0*/  IMAD.MOV R3, RZ, RZ, -R0 ;  /* 0x000000ffff037224 */ /* 0x000fe400078e0a00 */
[----:B------:R-:W-:Y:S02]  /*06d0*/  IMAD.HI.U32 R0, R4, R7, RZ ;  /* 0x0000000704007227 */ /* 0x000fe400078e00ff */
[----:B------:R-:W-:Y:S02]  /*06e0*/  CS2R R4, SRZ ;  /* 0x0000000000047805 */ /* 0x000fe4000001ff00 */
[----:B------:R-:W-:Y:S02]  /*06f0*/  IMAD R3, R0, R3, R7 ;  /* 0x0000000300037224 */ /* 0x000fe400078e0207 */
[----:B------:R-:W-:-:S03]  /*0700*/  CS2R R6, SRZ ;  /* 0x0000000000067805 */ /* 0x000fc6000001ff00 */
[----:B------:R-:W-:-:S13]  /*0710*/  ISETP.GT.U32.AND P1, PT, R8, R3, PT ;  /* 0x000000030800720c */ /* 0x000fda0003f24070 */
[----:B------:R-:W-:Y:S01]  /*0720*/  @!P1 IMAD.IADD R3, R3, 0x1, -R8 ;  /* 0x0000000103039824 */ /* 0x000fe200078e0a08 */
[----:B------:R-:W-:Y:S02]  /*0730*/  @!P1 IADD3 R0, R0, 0x1, RZ ;  /* 0x0000000100009810 */ /* 0x000fe40007ffe0ff */
[----:B------:R-:W-:Y:S02]  /*0740*/  ISETP.NE.AND P1, PT, R10, RZ, PT ;  /* 0x000000ff0a00720c */ /* 0x000fe40003f25270 */
[----:B------:R-:W-:Y:S02]  /*0750*/  ISETP.GE.U32.AND P0, PT, R3, R8, PT ;  /* 0x000000080300720c */ /* 0x000fe40003f06070 */
[----:B------:R-:W-:-:S04]  /*0760*/  LOP3.LUT R3, R9, R10, RZ, 0x3c, !PT ;  /* 0x0000000a09037212 */ /* 0x000fc800078e3cff */
[----:B------:R-:W-:-:S07]  /*0770*/  ISETP.GE.AND P2, PT, R3, RZ, PT ;  /* 0x000000ff0300720c */ /* 0x000fce0003f46270 */
[----:B------:R-:W-:Y:S02]  /*0780*/  @P0 IADD3 R0, R0, 0x1, RZ ;  /* 0x0000000100000810 */ /* 0x000fe40007ffe0ff */
[----:B------:R-:W-:-:S04]  /*0790*/  ISETP.GE.AND P0, PT, R28, 0x20, PT ;  /* 0x000000201c00780c */ /* 0x000fc80003f06270 */
[----:B------:R-:W-:Y:S01]  /*07a0*/  @!P2 IMAD.MOV R0, RZ, RZ, -R0 ;  /* 0x000000ffff00a224 */ /* 0x000fe200078e0a00 */
[----:B------:R-:W-:-:S05]  /*07b0*/  @!P1 LOP3.LUT R0, RZ, R10, RZ, 0x33, !PT ;  /* 0x0000000aff009212 */ /* 0x000fca00078e33ff */
[----:B------:R-:W-:Y:S02]  /*07c0*/  IMAD.MOV R3, RZ, RZ, -R0 ;  /* 0x000000ffff037224 */ /* 0x000fe400078e0a00 */
[----:B------:R-:W-:Y:S02]  /*07d0*/  IMAD.SHL.U32 R0, R0, 0x20, RZ ;  /* 0x0000002000007824 */ /* 0x000fe400078e00ff */
[----:B------:R-:W-:Y:S02]  /*07e0*/  IMAD R3, R10, R3, R9 ;  /* 0x000000030a037224 */ /* 0x000fe400078e0209 */
[----:B------:R-:W-:Y:S01]  /*07f0*/  CS2R R8, SRZ ;  /* 0x0000000000087805 */ /* 0x000fe2000001ff00 */
[----:B------:R-:W-:Y:S01]  /*0800*/  CS2R R10, SRZ ;  /* 0x00000000000a7805 */ /* 0x000fe2000001ff00 */
[----:B------:R-:W-:Y:S01]  /*0810*/  IMAD.IADD R2, R2, 0x1, R3 ;  /* 0x0000000102027824 */ /* 0x000fe200078e0203 */
[----:B0-----:R-:W-:-:S05]  /*0820*/  LOP3.LUT R3, R29, 0x7f, RZ, 0xc0, !PT ;  /* 0x0000007f1d037812 */ /* 0x001fca00078ec0ff */
[----:B------:R-:W-:-:S05]  /*0830*/  IMAD R29, R2, 0x200, R3 ;  /* 0x00000200021d7824 */ /* 0x000fca00078e0203 */
[C---:B------:R-:W-:Y:S01]  /*0840*/  IADD3 R2, R29.reuse, 0x80, RZ ;  /* 0x000000801d027810 */ /* 0x040fe20007ffe0ff */
[----:B------:R-:W-:Y:S01]  /*0850*/  STL [R1+0x810], R29 ;  /* 0x0008101d01007387 */ /* 0x000fe20000100800 */
[----:B------:R-:W-:-:S03]  /*0860*/  IADD3 R3, R29, 0x100, RZ ;  /* 0x000001001d037810 */ /* 0x000fc60007ffe0ff */
[----:B------:R-:W-:Y:S04]  /*0870*/  STL [R1+0x814], R0 ;  /* 0x0008140001007387 */ /* 0x000fe80000100800 */
[----:B------:R0:W-:Y:S04]  /*0880*/  STL [R1+0x818], R2 ;  /* 0x0008180201007387 */ /* 0x0001e80000100800 */
[----:B------:R1:W-:Y:S01]  /*0890*/  STL [R1+0x820], R3 ;  /* 0x0008200301007387 */ /* 0x0003e20000100800 */
[----:B0-----:R-:W-:-:S05]  /*08a0*/  IADD3 R2, R29, 0x180, RZ ;  /* 0x000001801d027810 */ /* 0x001fca0007ffe0ff */
[----:B------:R1:W-:Y:S01]  /*08b0*/  STL [R1+0x81c], R2 ;  /* 0x00081c0201007387 */ /* 0x0003e20000100800 */
[----:B------:R-:W-:Y:S05]  /*08c0*/  @!P0 BRA `(.L_x_0) ;  /* 0x0000cf9000008947 */ /* 0x000fea0003800000 */
[----:B------:R-:W2:Y:S01]  /*08d0*/  LDL R28, [R1+0x81c] ;  /* 0x00081c00011c7983 */ /* 0x000ea20000100800 */
[----:B------:R-:W-:-:S03]  /*08e0*/  IMAD.MOV.U32 R24, RZ, RZ, R0 ;  /* 0x000000ffff187224 */ /* 0x000fc600078e0000 */
[----:B------:R-:W3:Y:S04]  /*08f0*/  LDL R26, [R1+0x820] ;  /* 0x00082000011a7983 */ /* 0x000ee80000100800 */
[----:B------:R-:W4:Y:S01]  /*0900*/  LDL R27, [R1+0x818] ;  /* 0x00081800011b7983 */ /* 0x000f220000100800 */
[----:B------:R-:W-:Y:S02]  /*0910*/  IABS R5, c[0x0][0x178] ;  /* 0x00005e0000057a13 */ /* 0x000fe40000000000 */
[----:B------:R-:W-:Y:S02]  /*0920*/  IABS R0, c[0x0][0x17c] ;  /* 0x00005f0000007a13 */ /* 0x000fe40000000000 */
[----:B------:R-:W0:Y:S08]  /*0930*/  I2F.RP R6, R5 ;  /* 0x0000000500067306 */ /* 0x000e300000209400 */
[----:B------:R-:W1:Y:S08]  /*0940*/  I2F.RP R4, R0 ;  /* 0x0000000000047306 */ /* 0x000e700000209400 */
[----:B0-----:R-:W0:Y:S08]  /*0950*/  MUFU.RCP R6, R6 ;  /* 0x0000000600067308 */ /* 0x001e300000001000 */
[----:B-1----:R-:W1:Y:S01]  /*0960*/  MUFU.RCP R4, R4 ;  /* 0x0000000400047308 */ /* 0x002e620000001000 */
[----:B0-----:R-:W-:-:S07]  /*0970*/  IADD3 R8, R6, 0xffffffe, RZ ;  /* 0x0ffffffe06087810 */ /* 0x001fce0007ffe0ff */
[----:B------:R0:W0:Y:S01]  /*0980*/  F2I.FTZ.U32.TRUNC.NTZ R9, R8 ;  /* 0x0000000800097305 */ /* 0x000022000021f000 */
[----:B-1----:R-:W-:-:S07]  /*0990*/  IADD3 R2, R4, 0xffffffe, RZ ;  /* 0x0ffffffe04027810 */ /* 0x002fce0007ffe0ff */
[----:B------:R1:W1:Y:S01]  /*09a0*/  F2I.FTZ.U32.TRUNC.NTZ R3, R2 ;  /* 0x0000000200037305 */ /* 0x000262000021f000 */
[----:B------:R-:W1:Y:S01]  /*09b0*/  S2R R25, SR_TID.X ;  /* 0x0000000000197919 */ /* 0x000e620000002100 */
[----:B0-----:R-:W-:Y:S02]  /*09c0*/  IMAD.MOV.U32 R8, RZ, RZ, RZ ;  /* 0x000000ffff087224 */ /* 0x001fe400078e00ff */
[----:B------:R-:W-:Y:S02]  /*09d0*/  IMAD.MOV R10, RZ, RZ, -R9 ;  /* 0x000000ffff0a7224 */ /* 0x000fe400078e0a09 */
[----:B-1----:R-:W-:Y:S02]  /*09e0*/  IMAD.MOV.U32 R2, RZ, RZ, RZ ;  /* 0x000000ffff027224 */ /* 0x002fe400078e00ff */
[----:B------:R-:W-:Y:S02]  /*09f0*/  IMAD R7, R10, R5, RZ ;  /* 0x000000050a077224 */ /* 0x000fe400078e02ff */
[----:B------:R-:W-:-:S04]  /*0a00*/  IMAD.MOV R11, RZ, RZ, -R3 ;  /* 0x000000ffff0b7224 */ /* 0x000fc800078e0a03 */
[----:B------:R-:W-:Y:S02]  /*0a10*/  IMAD R11, R11, R0, RZ ;  /* 0x000000000b0b7224 */ /* 0x000fe400078e02ff */
[----:B------:R-:W-:Y:S01]  /*0a20*/  IMAD.HI.U32 R9, R9, R7, R8 ;  /* 0x0000000709097227 */ /* 0x000fe200078e0008 */
[----:B------:R-:W-:-:S03]  /*0a30*/  IABS R12, R29 ;  /* 0x0000001d000c7213 */ /* 0x000fc60000000000 */
[----:B------:R-:W-:Y:S01]  /*0a40*/  IMAD.HI.U32 R11, R3, R11, R2 ;  /* 0x0000000b030b7227 */ /* 0x000fe200078e0002 */
[----:B------:R-:W-:-:S04]  /*0a50*/  LOP3.LUT R25, R25, 0x60, RZ, 0xc0, !PT ;  /* 0x0000006019197812 */ /* 0x000fc800078ec0ff */
[----:B------:R-:W-:-:S04]  /*0a60*/  LEA.HI R6, R25, R24, RZ, 0x1b ;  /* 0x0000001819067211 */ /* 0x000fc800078fd8ff */
[----:B------:R-:W-:-:S04]  /*0a70*/  IADD3 R18, R6, 0x1c, RZ ;  /* 0x0000001c06127810 */ /* 0x000fc80007ffe0ff */
[----:B------:R-:W-:-:S05]  /*0a80*/  IABS R4, R18 ;  /* 0x0000001200047213 */ /* 0x000fca0000000000 */
[----:B------:R-:W-:-:S04]  /*0a90*/  IMAD.HI.U32 R3, R11, R4, RZ ;  /* 0x000000040b037227 */ /* 0x000fc800078e00ff */
[----:B------:R-:W-:Y:S01]  /*0aa0*/  IMAD.MOV R3, RZ, RZ, -R3 ;  /* 0x000000ffff037224 */ /* 0x000fe200078e0a03 */
[----:B------:R-:W-:-:S03]  /*0ab0*/  IADD3 R17, R6, 0x10, RZ ;  /* 0x0000001006117810 */ /* 0x000fc60007ffe0ff */
[----:B------:R-:W-:Y:S01]  /*0ac0*/  IMAD R4, R0, R3, R4 ;  /* 0x0000000300047224 */ /* 0x000fe200078e0204 */
[----:B------:R-:W-:-:S04]  /*0ad0*/  IADD3 R3, R6, 0x18, RZ ;  /* 0x0000001806037810 */ /* 0x000fc80007ffe0ff */
[----:B------:R-:W-:-:S05]  /*0ae0*/  IABS R24, R3 ;  /* 0x0000000300187213 */ /* 0x000fca0000000000 */
[----:B------:R-:W-:Y:S01]  /*0af0*/  IMAD.HI.U32 R23, R11, R24, RZ ;  /* 0x000000180b177227 */ /* 0x000fe200078e00ff */
[----:B------:R-:W-:-:S03]  /*0b00*/  IADD3 R15, R6, 0x8, RZ ;  /* 0x00000008060f7810 */ /* 0x000fc60007ffe0ff */
[----:B------:R-:W-:-:S04]  /*0b10*/  IMAD.MOV R23, RZ, RZ, -R23 ;  /* 0x000000ffff177224 */ /* 0x000fc800078e0a17 */
[C---:B------:R-:W-:Y:S01]  /*0b20*/  IMAD R23, R0.reuse, R23, R24 ;  /* 0x0000001700177224 */ /* 0x040fe200078e0218 */
[----:B------:R-:W-:Y:S02]  /*0b30*/  ISETP.GT.U32.AND P4, PT, R0, R4, PT ;  /* 0x000000040000720c */ /* 0x000fe40003f84070 */
[----:B------:R-:W-:-:S11]  /*0b40*/  IADD3 R16, R6, 0xc, RZ ;  /* 0x0000000c06107810 */ /* 0x000fd60007ffe0ff */
[----:B------:R-:W-:Y:S01]  /*0b50*/  @!P4 IMAD.IADD R4, R4, 0x1, -R0 ;  /* 0x000000010404c824 */ /* 0x000fe200078e0a00 */
[----:B--2---:R-:W-:Y:S02]  /*0b60*/  IABS R8, R28 ;  /* 0x0000001c00087213 */ /* 0x004fe40000000000 */
[----:B---3--:R-:W-:Y:S02]  /*0b70*/  IABS R14, R26 ;  /* 0x0000001a000e7213 */ /* 0x008fe40000000000 */
[----:B----4-:R-:W-:Y:S01]  /*0b80*/  IABS R2, R27 ;  /* 0x0000001b00027213 */ /* 0x010fe20000000000 */
[----:B------:R-:W-:-:S04]  /*0b90*/  IMAD.HI.U32 R7, R9, R8, RZ ;  /* 0x0000000809077227 */ /* 0x000fc800078e00ff */
[----:B------:R-:W-:-:S04]  /*0ba0*/  IMAD.HI.U32 R10, R9, R14, RZ ;  /* 0x0000000e090a7227 */ /* 0x000fc800078e00ff */
[----:B------:R-:W-:-:S04]  /*0bb0*/  IMAD.HI.U32 R13, R9, R2, RZ ;  /* 0x00000002090d7227 */ /* 0x000fc800078e00ff */
[----:B------:R-:W-:-:S04]  /*0bc0*/  IMAD.HI.U32 R9, R9, R12, RZ ;  /* 0x0000000c09097227 */ /* 0x000fc800078e00ff */
[----:B------:R-:W-:Y:S02]  /*0bd0*/  IMAD.MOV R9, RZ, RZ, -R9 ;  /* 0x000000ffff097224 */ /* 0x000fe400078e0a09 */
[----:B------:R-:W-:Y:S02]  /*0be0*/  IMAD.MOV R7, RZ, RZ, -R7 ;  /* 0x000000ffff077224 */ /* 0x000fe400078e0a07 */
[C---:B------:R-:W-:Y:S02]  /*0bf0*/  IMAD R12, R5.reuse, R9, R12 ;  /* 0x00000009050c7224 */ /* 0x040fe400078e020c */
[----:B------:R-:W-:-:S03]  /*0c00*/  IMAD R7, R5, R7, R8 ;  /* 0x0000000705077224 */ /* 0x000fc600078e0208 */
[C---:B------:R-:W-:Y:S02]  /*0c10*/  ISETP.GT.U32.AND P3, PT, R5.reuse, R12, PT ;  /* 0x0000000c0500720c */ /* 0x040fe40003f64070 */
[----:B------:R-:W-:Y:S01]  /*0c20*/  ISETP.GT.U32.AND P0, PT, R5, R7, PT ;  /* 0x000000070500720c */ /* 0x000fe20003f04070 */
[----:B------:R-:W-:-:S04]  /*0c30*/  IMAD.MOV R13, RZ, RZ, -R13 ;  /* 0x000000ffff0d7224 */ /* 0x000fc800078e0a0d */
[----:B------:R-:W-:-:S06]  /*0c40*/  IMAD R19, R5, R13, R2 ;  /* 0x0000000d05137224 */ /* 0x000fcc00078e0202 */
[--C-:B------:R-:W-:Y:S01]  /*0c50*/  @!P3 IMAD.IADD R12, R12, 0x1, -R5.reuse ;  /* 0x000000010c0cb824 */ /* 0x100fe200078e0a05 */
[----:B------:R-:W-:Y:S01]  /*0c60*/  ISETP.GT.U32.AND P2, PT, R5, R19, PT ;  /* 0x000000130500720c */ /* 0x000fe20003f44070 */
[----:B------:R-:W-:-:S03]  /*0c70*/  @!P0 IMAD.IADD R7, R7, 0x1, -R5 ;  /* 0x0000000107078824 */ /* 0x000fc600078e0a05 */
[C---:B------:R-:W-:Y:S01]  /*0c80*/  ISETP.GT.U32.AND P3, PT, R5.reuse, R12, PT ;  /* 0x0000000c0500720c */ /* 0x040fe20003f64070 */
[----:B------:R-:W-:Y:S01]  /*0c90*/  IMAD.MOV R10, RZ, RZ, -R10 ;  /* 0x000000ffff0a7224 */ /* 0x000fe200078e0a0a */
[C---:B------:R-:W-:Y:S02]  /*0ca0*/  ISETP.GT.U32.AND P0, PT, R5.reuse, R7, PT ;  /* 0x000000070500720c */ /* 0x040fe40003f04070 */
[----:B------:R-:W-:Y:S01]  /*0cb0*/  IABS R2, R17 ;  /* 0x0000001100027213 */ /* 0x000fe20000000000 */
[----:B------:R-:W-:-:S04]  /*0cc0*/  IMAD R14, R5, R10, R14 ;  /* 0x0000000a050e7224 */ /* 0x000fc800078e020e */
[----:B------:R-:W-:Y:S01]  /*0cd0*/  @!P2 IMAD.IADD R19, R19, 0x1, -R5 ;  /* 0x000000011313a824 */ /* 0x000fe200078e0a05 */
[----:B------:R-:W-:Y:S01]  /*0ce0*/  ISETP.GT.U32.AND P1, PT, R5, R14, PT ;  /* 0x0000000e0500720c */ /* 0x000fe20003f24070 */
[----:B------:R-:W-:-:S04]  /*0cf0*/  IMAD.HI.U32 R21, R11, R2, RZ ;  /* 0x000000020b157227 */ /* 0x000fc800078e00ff */
[----:B------:R-:W-:Y:S01]  /*0d00*/  @!P3 IMAD.IADD R12, R12, 0x1, -R5 ;  /* 0x000000010c0cb824 */ /* 0x000fe200078e0a05 */
[----:B------:R-:W-:Y:S01]  /*0d10*/  ISETP.GE.AND P3, PT, R28, RZ, PT ;  /* 0x000000ff1c00720c */ /* 0x000fe20003f66270 */
[----:B------:R-:W-:Y:S01]  /*0d20*/  IMAD.MOV R21, RZ, RZ, -R21 ;  /* 0x000000ffff157224 */ /* 0x000fe200078e0a15 */
[----:B------:R-:W-:Y:S01]  /*0d30*/  ISETP.GT.U32.AND P2, PT, R5, R19, PT ;  /* 0x000000130500720c */ /* 0x000fe20003f44070 */
[----:B------:R-:W-:Y:S01]  /*0d40*/  @!P0 IMAD.IADD R7, R7, 0x1, -R5 ;  /* 0x0000000107078824 */ /* 0x000fe200078e0a05 */
[----:B------:R-:W-:Y:S01]  /*0d50*/  ISETP.GE.AND P5, PT, R27, RZ, PT ;  /* 0x000000ff1b00720c */ /* 0x000fe20003fa6270 */
[----:B------:R-:W-:Y:S01]  /*0d60*/  IMAD R2, R0, R21, R2 ;  /* 0x0000001500027224 */ /* 0x000fe200078e0202 */
[----:B------:R-:W-:Y:S01]  /*0d70*/  IABS R10, R15 ;  /* 0x0000000f000a7213 */ /* 0x000fe20000000000 */
[----:B------:R-:W-:Y:S02]  /*0d80*/  IMAD.MOV.U32 R21, RZ, RZ, R7 ;  /* 0x000000ffff157224 */ /* 0x000fe400078e0007 */
[----:B------:R-:W-:-:S02]  /*0d90*/  @!P1 IMAD.IADD R14, R14, 0x1, -R5 ;  /* 0x000000010e0e9824 */ /* 0x000fc400078e0a05 */
[----:B------:R-:W-:-:S04]  /*0da0*/  IMAD.HI.U32 R25, R11, R10, RZ ;  /* 0x0000000a0b197227 */ /* 0x000fc800078e00ff */
[----:B------:R-:W-:Y:S01]  /*0db0*/  @!P3 IMAD.MOV R21, RZ, RZ, -R21 ;  /* 0x000000ffff15b224 */ /* 0x000fe200078e0a15 */
[C---:B------:R-:W-:Y:S01]  /*0dc0*/  ISETP.GT.U32.AND P3, PT, R0.reuse, R23, PT ;  /* 0x000000170000720c */ /* 0x040fe20003f64070 */
[----:B------:R-:W-:Y:S01]  /*0dd0*/  @!P2 IMAD.IADD R19, R19, 0x1, -R5 ;  /* 0x000000011313a824 */ /* 0x000fe200078e0a05 */
[----:B------:R-:W-:Y:S01]  /*0de0*/  ISETP.GT.U32.AND P1, PT, R5, R14, PT ;  /* 0x0000000e0500720c */ /* 0x000fe20003f24070 */
[----:B------:R-:W-:Y:S02]  /*0df0*/  IMAD.MOV R25, RZ, RZ, -R25 ;  /* 0x000000ffff197224 */ /* 0x000fe400078e0a19 */
[----:B------:R-:W-:Y:S01]  /*0e00*/  @!P5 IMAD.MOV R19, RZ, RZ, -R19 ;  /* 0x000000ffff13d224 */ /* 0x000fe200078e0a13 */
[C---:B------:R-:W-:Y:S01]  /*0e10*/  ISETP.GT.U32.AND P5, PT, R0.reuse, R2, PT ;  /* 0x000000020000720c */ /* 0x040fe20003fa4070 */
[----:B------:R-:W-:Y:S01]  /*0e20*/  IMAD R25, R0, R25, R10 ;  /* 0x0000001900197224 */ /* 0x000fe200078e020a */
[----:B------:R-:W-:Y:S01]  /*0e30*/  IABS R13, R16 ;  /* 0x00000010000d7213 */ /* 0x000fe20000000000 */
[----:B------:R-:W0:Y:S01]  /*0e40*/  S2R R27, SR_TID.X ;  /* 0x00000000001b7919 */ /* 0x000e220000002100 */
[----:B------:R-:W-:-:S02]  /*0e50*/  IADD3 R9, R6, 0x14, RZ ;  /* 0x0000001406097810 */ /* 0x000fc40007ffe0ff */
[C---:B------:R-:W-:Y:S01]  /*0e60*/  ISETP.GT.U32.AND P4, PT, R0.reuse, R25, PT ;  /* 0x000000190000720c */ /* 0x040fe20003f84070 */
[----:B------:R-:W-:Y:S02]  /*0e70*/  @!P3 IMAD.IADD R23, R23, 0x1, -R0 ;  /* 0x000000011717b824 */ /* 0x000fe400078e0a00 */
[----:B------:R-:W-:Y:S01]  /*0e80*/  IMAD.HI.U32 R20, R11, R13, RZ ;  /* 0x0000000d0b147227 */ /* 0x000fe200078e00ff */
[----:B------:R-:W-:Y:S02]  /*0e90*/  IABS R8, R9 ;  /* 0x0000000900087213 */ /* 0x000fe40000000000 */
[----:B------:R-:W-:Y:S01]  /*0ea0*/  ISETP.GT.U32.AND P3, PT, R0, R23, PT ;  /* 0x000000170000720c */ /* 0x000fe20003f64070 */
[----:B------:R-:W-:Y:S02]  /*0eb0*/  IMAD.MOV R20, RZ, RZ, -R20 ;  /* 0x000000ffff147224 */ /* 0x000fe400078e0a14 */
[----:B------:R-:W-:Y:S01]  /*0ec0*/  @!P1 IMAD.IADD R14, R14, 0x1, -R5 ;  /* 0x000000010e0e9824 */ /* 0x000fe200078e0a05 */
[----:B------:R-:W-:Y:S01]  /*0ed0*/  IADD3 R5, R6, 0x4, RZ ;  /* 0x0000000406057810 */ /* 0x000fe20007ffe0ff */
[----:B------:R-:W-:Y:S01]  /*0ee0*/  @!P5 IMAD.IADD R2, R2, 0x1, -R0 ;  /* 0x000000010202d824 */ /* 0x000fe200078e0a00 */
[----:B------:R-:W-:Y:S01]  /*0ef0*/  ISETP.GE.AND P6, PT, R26, RZ, PT ;  /* 0x000000ff1a00720c */ /* 0x000fe20003fc6270 */
[----:B------:R-:W-:Y:S01]  /*0f00*/  IMAD R13, R0, R20, R13 ;  /* 0x00000014000d7224 */ /* 0x000fe200078e020d */
[----:B------:R-:W-:Y:S01]  /*0f10*/  ISETP.GE.AND P5, PT, R3, RZ, PT ;  /* 0x000000ff0300720c */ /* 0x000fe20003fa6270 */
[----:B------:R-:W-:Y:S01]  /*0f20*/  IMAD.HI.U32 R22, R11, R8, RZ ;  /* 0x000000080b167227 */ /* 0x000fe200078e00ff */
[----:B------:R-:W-:-:S02]  /*0f30*/  IABS R20, R5 ;  /* 0x0000000500147213 */ /* 0x000fc40000000000 */
[----:B------:R-:W-:Y:S01]  /*0f40*/  IABS R10, R6 ;  /* 0x00000006000a7213 */ /* 0x000fe20000000000 */
[----:B------:R-:W-:Y:S01]  /*0f50*/  IMAD.MOV R22, RZ, RZ, -R22 ;  /* 0x000000ffff167224 */ /* 0x000fe200078e0a16 */
[----:B------:R-:W-:Y:S01]  /*0f60*/  ISETP.GE.AND P1, PT, R6, RZ, PT ;  /* 0x000000ff0600720c */ /* 0x000fe20003f26270 */
[----:B------:R-:W-:Y:S02]  /*0f70*/  @!P4 IMAD.IADD R25, R25, 0x1, -R0 ;  /* 0x000000011919c824 */ /* 0x000fe400078e0a00 */
[----:B------:R-:W-:Y:S02]  /*0f80*/  IMAD.MOV.U32 R28, RZ, RZ, c[0x0][0x180] ;  /* 0x00006000ff1c7624 */ /* 0x000fe400078e00ff */
[----:B------:R-:W-:Y:S02]  /*0f90*/  IMAD.MOV.U32 R6, RZ, RZ, R20 ;  /* 0x000000ffff067224 */ /* 0x000fe400078e0014 */
[----:B------:R-:W-:Y:S02]  /*0fa0*/  IMAD R8, R0, R22, R8 ;  /* 0x0000001600087224 */ /* 0x000fe400078e0208 */
[----:B------:R-:W-:-:S02]  /*0fb0*/  IMAD.MOV.U32 R7, RZ, RZ, R10 ;  /* 0x000000ffff077224 */ /* 0x000fc400078e000a */
[----:B------:R-:W-:Y:S01]  /*0fc0*/  @!P3 IMAD.IADD R23, R23, 0x1, -R0 ;  /* 0x000000011717b824 */ /* 0x000fe200078e0a00 */
[----:B------:R-:W-:Y:S01]  /*0fd0*/  ISETP.GT.U32.AND P3, PT, R0, R25, PT ;  /* 0x000000190000720c */ /* 0x000fe20003f64070 */
[----:B------:R-:W-:Y:S01]  /*0fe0*/  IMAD.HI.U32 R10, R11, R6, RZ ;  /* 0x000000060b0a7227 */ /* 0x000fe200078e00ff */
[----:B------:R-:W-:-:S03]  /*0ff0*/  IADD3 R28, R28, 0x1f, RZ ;  /* 0x0000001f1c1c7810 */ /* 0x000fc60007ffe0ff */
[----:B------:R-:W-:Y:S01]  /*1000*/  @!P6 IMAD.MOV R14, RZ, RZ, -R14 ;  /* 0x000000ffff0ee224 */ /* 0x000fe200078e0a0e */
[C---:B------:R-:W-:Y:S01]  /*1010*/  ISETP.GT.U32.AND P6, PT, R0.reuse, R8, PT ;  /* 0x000000080000720c */ /* 0x040fe20003fc4070 */
[----:B------:R-:W-:Y:S01]  /*1020*/  @!P5 IMAD.MOV R23, RZ, RZ, -R23 ;  /* 0x000000ffff17d224 */ /* 0x000fe200078e0a17 */
[----:B------:R-:W-:Y:S01]  /*1030*/  ISETP.GE.AND P5, PT, R9, RZ, PT ;  /* 0x000000ff0900720c */ /* 0x000fe20003fa6270 */
[----:B------:R-:W-:Y:S01]  /*1040*/  IMAD.MOV R10, RZ, RZ, -R10 ;  /* 0x000000ffff0a7224 */ /* 0x000fe200078e0a0a */
[----:B------:R-:W-:Y:S01]  /*1050*/  SHF.R.S32.HI R3, RZ, 0x1f, R28 ;  /* 0x0000001fff037819 */ /* 0x000fe2000001141c */
[----:B0-----:R-:W-:Y:S02]  /*1060*/  IMAD.SHL.U32 R9, R27, 0x8, RZ ;  /* 0x000000081b097824 */ /* 0x001fe400078e00ff */
[----:B------:R-:W-:Y:S01]  /*1070*/  IMAD R6, R0, R10, R6 ;  /* 0x0000000a00067224 */ /* 0x000fe200078e0206 */
[----:B------:R-:W-:Y:S02]  /*1080*/  LEA.HI R10, R3, R28, RZ, 0x5 ;  /* 0x0000001c030a7211 */ /* 0x000fe400078f28ff */
[----:B------:R-:W-:-:S02]  /*1090*/  LOP3.LUT R3, R27, 0x7, RZ, 0xc0, !PT ;  /* 0x000000071b037812 */ /* 0x000fc400078ec0ff */
[----:B------:R-:W-:Y:S01]  /*10a0*/  LOP3.LUT R9, R9, 0x30, RZ, 0xc0, !PT ;  /* 0x0000003009097812 */ /* 0x000fe200078ec0ff */
[--C-:B------:R-:W-:Y:S01]  /*10b0*/  @!P3 IMAD.IADD R25, R25, 0x1, -R0.reuse ;  /* 0x000000011919b824 */ /* 0x100fe200078e0a00 */
[----:B------:R-:W-:Y:S01]  /*10c0*/  ISETP.GE.AND P3, PT, R15, RZ, PT ;  /* 0x000000ff0f00720c */ /* 0x000fe20003f66270 */
[----:B------:R-:W-:Y:S02]  /*10d0*/  IMAD.SHL.U32 R15, R27, 0x2, RZ ;  /* 0x000000021b0f7824 */ /* 0x000fe400078e00ff */
[C---:B------:R-:W-:Y:S02]  /*10e0*/  IMAD R9, R3.reuse, 0x40, R9 ;  /* 0x0000004003097824 */ /* 0x040fe400078e0209 */
[----:B------:R-:W-:Y:S01]  /*10f0*/  @!P6 IMAD.IADD R8, R8, 0x1, -R0 ;  /* 0x000000010808e824 */ /* 0x000fe200078e0a00 */
[----:B------:R-:W-:Y:S01]  /*1100*/  ISETP.GE.AND P6, PT, R18, RZ, PT ;  /* 0x000000ff1200720c */ /* 0x000fe20003fc6270 */
[----:B------:R-:W-:Y:S01]  /*1110*/  IMAD R18, R3, 0x410, RZ ;  /* 0x0000041003127824 */ /* 0x000fe200078e02ff */
[----:B------:R-:W-:-:S05]  /*1120*/  LOP3.LUT R3, R9, 0x30, R15, 0x78, !PT ;  /* 0x0000003009037812 */ /* 0x000fca00078e780f */
[----:B------:R0:W-:Y:S04]  /*1130*/  STL [R1+0x418], R3 ;  /* 0x0004180301007387 */ /* 0x0001e80000100800 */
[----:B------:R-:W-:Y:S04]  /*1140*/  STL [R1+0x250], RZ ;  /* 0x000250ff01007387 */ /* 0x000fe80000100800 */
        /* <DEDUP_REMOVED lines=37> */
[----:B------:R-:W-:Y:S01]  /*13a0*/  STL [R1+0x1c8], RZ ;  /* 0x0001c8ff01007387 */ /* 0x000fe20000100800 */
[----:B------:R-:W-:-:S03]  /*13b0*/  ISETP.GE.AND P0, PT, R29, RZ, PT ;  /* 0x000000ff1d00720c */ /* 0x000fc60003f06270 */
        /* <DEDUP_REMOVED lines=8> */
[----:B------:R-:W-:-:S03]  /*1440*/  IMAD.HI.U32 R20, R11, R7, RZ ;  /* 0x000000070b147227 */ /* 0x000fc600078e00ff */
[----:B------:R-:W-:Y:S01]  /*1450*/  STL [R1+0x1ac], RZ ;  /* 0x0001acff01007387 */ /* 0x000fe20000100800 */
[----:B------:R-:W-:-:S03]  /*1460*/  IMAD.MOV.U32 R11, RZ, RZ, R12 ;  /* 0x000000ffff0b7224 */ /* 0x000fc600078e000c */
[----:B------:R-:W-:Y:S04]  /*1470*/  STL [R1+0x190], RZ ;  /* 0x000190ff01007387 */ /* 0x000fe80000100800 */
[----:B------:R-:W-:Y:S04]  /*1480*/  STL [R1+0x194], RZ ;  /* 0x000194ff01007387 */ /* 0x000fe80000100800 */
[----:B------:R-:W-:Y:S04]  /*1490*/  STL [R1+0x198], RZ ;  /* 0x000198ff01007387 */ /* 0x000fe80000100800 */
[----:B------:R-:W-:Y:S01]  /*14a0*/  STL [R1+0x19c], RZ ;  /* 0x00019cff01007387 */ /* 0x000fe20000100800 */
[----:B------:R-:W-:-:S03]  /*14b0*/  @!P0 IMAD.MOV R11, RZ, RZ, -R11 ;  /* 0x000000ffff0b8224 */ /* 0x000fc600078e0a0b */
[----:B------:R-:W-:Y:S01]  /*14c0*/  STL [R1+0x180], RZ ;  /* 0x000180ff01007387 */ /* 0x000fe20000100800 */
[----:B------:R-:W-:-:S03]  /*14d0*/  ISETP.GT.U32.AND P0, PT, R0, R13, PT ;  /* 0x0000000d0000720c */ /* 0x000fc60003f04070 */
[----:B------:R-:W-:Y:S04]  /*14e0*/  STL [R1+0x184], RZ ;  /* 0x000184ff01007387 */ /* 0x000fe80000100800 */
[----:B------:R-:W-:Y:S04]  /*14f0*/  STL [R1+0x188], RZ ;  /* 0x000188ff01007387 */ /* 0x000fe80000100800 */
[----:B------:R-:W-:Y:S04]  /*1500*/  STL [R1+0x18c], RZ ;  /* 0x00018cff01007387 */ /* 0x000fe80000100800 */
[----:B------:R-:W-:Y:S04]  /*1510*/  STL [R1+0x170], RZ ;  /* 0x000170ff01007387 */ /* 0x000fe80000100800 */
[----:B------:R-:W-:Y:S01]  /*1520*/  STL [R1+0x174], RZ ;  /* 0x000174ff01007387 */ /* 0x000fe20000100800 */
[----:B------:R-:W-:-:S03]  /*1530*/  ISETP.NE.AND P2, PT, RZ, c[0x0][0x178], PT ;  /* 0x00005e00ff007a0c */ /* 0x000fc60003f45270 */
[----:B------:R-:W-:Y:S01]  /*1540*/  STL [R1+0x178], RZ ;  /* 0x000178ff01007387 */ /* 0x000fe20000100800 */
[----:B------:R-:W-:-:S03]  /*1550*/  LOP3.LUT R22, RZ, c[0x0][0x178], RZ, 0x33, !PT ;  /* 0x00005e00ff167a12 */ /* 0x000fc600078e33ff */
[----:B------:R-:W-:Y:S04]  /*1560*/  STL [R1+0x17c], RZ ;  /* 0x00017cff01007387 */ /* 0x000fe80000100800 */
[----:B------:R-:W-:Y:S04]  /*1570*/  STL [R1+0x160], RZ ;  /* 0x000160ff01007387 */ /* 0x000fe80000100800 */
[----:B------:R-:W-:Y:S01]  /*1580*/  STL [R1+0x164], RZ ;  /* 0x000164ff01007387 */ /* 0x000fe20000100800 */
[----:B------:R-:W-:-:S03]  /*1590*/  SEL R21, R22, R21, !P2 ;  /* 0x0000001516157207 */ /* 0x000fc60005000000 */
[----:B------:R-:W-:Y:S01]  /*15a0*/  STL [R1+0x168], RZ ;  /* 0x000168ff01007387 */ /* 0x000fe20000100800 */
[----:B------:R-:W-:-:S03]  /*15b0*/  SEL R14, R22, R14, !P2 ;  /* 0x0000000e160e7207 */ /* 0x000fc60005000000 */
[----:B------:R-:W-:Y:S01]  /*15c0*/  STL [R1+0x16c], RZ ;  /* 0x00016cff01007387 */ /* 0x000fe20000100800 */
[C---:B------:R-:W-:Y:S02]  /*15d0*/  SEL R12, R22.reuse, R19, !P2 ;  /* 0x00000013160c7207 */ /* 0x040fe40005000000 */
[----:B------:R-:W-:Y:S01]  /*15e0*/  SEL R11, R22, R11, !P2 ;  /* 0x0000000b160b7207 */ /* 0x000fe20005000000 */
[----:B------:R-:W-:Y:S01]  /*15f0*/  STL [R1+0x150], RZ ;  /* 0x000150ff01007387 */ /* 0x000fe20000100800 */
[----:B------:R-:W-:-:S03]  /*1600*/  ISETP.GT.U32.AND P2, PT, R0, R4, PT ;  /* 0x000000040000720c */ /* 0x000fc60003f44070 */
[----:B------:R-:W-:Y:S01]  /*1610*/  STL [R1+0x154], RZ ;  /* 0x000154ff01007387 */ /* 0x000fe20000100800 */
[----:B------:R-:W-:-:S03]  /*1620*/  @!P0 IMAD.IADD R13, R13, 0x1, -R0 ;  /* 0x000000010d0d8824 */ /* 0x000fc600078e0a00 */
[----:B------:R-:W-:Y:S01]  /*1630*/  STL [R1+0x158], RZ ;  /* 0x000158ff01007387 */ /* 0x000fe20000100800 */
[----:B------:R-:W-:-:S03]  /*1640*/  ISETP.GT.U32.AND P0, PT, R0, R8, PT ;  /* 0x000000080000720c */ /* 0x000fc60003f04070 */
[----:B------:R-:W-:Y:S04]  /*1650*/  STL [R1+0x15c], RZ ;  /* 0x00015cff01007387 */ /* 0x000fe80000100800 */
[----:B------:R-:W-:Y:S04]  /*1660*/  STL [R1+0x140], RZ ;  /* 0x000140ff01007387 */ /* 0x000fe80000100800 */
[----:B------:R-:W-:Y:S04]  /*1670*/  STL [R1+0x144], RZ ;  /* 0x000144ff01007387 */ /* 0x000fe80000100800 */
[----:B------:R-:W-:Y:S04]  /*1680*/  STL [R1+0x148], RZ ;  /* 0x000148ff01007387 */ /* 0x000fe80000100800 */
[----:B------:R-:W-:Y:S01]  /*1690*/  STL [R1+0x14c], RZ ;  /* 0x00014cff01007387 */ /* 0x000fe20000100800 */
[----:B------:R-:W-:-:S03]  /*16a0*/  IMAD.MOV R20, RZ, RZ, -R20 ;  /* 0x000000ffff147224 */ /* 0x000fc600078e0a14 */
[----:B------:R-:W-:Y:S04]  /*16b0*/  STL [R1+0x130], RZ ;  /* 0x000130ff01007387 */ /* 0x000fe80000100800 */
[----:B------:R-:W-:Y:S04]  /*16c0*/  STL [R1+0x134], RZ ;  /* 0x000134ff01007387 */ /* 0x000fe80000100800 */
[----:B------:R-:W-:Y:S04]  /*16d0*/  STL [R1+0x138], RZ ;  /* 0x000138ff01007387 */ /* 0x000fe80000100800 */
[----:B------:R-:W-:Y:S01]  /*16e0*/  STL [R1+0x13c], RZ ;  /* 0x00013cff01007387 */ /* 0x000fe20000100800 */
[----:B------:R-:W-:-:S03]  /*16f0*/  IMAD R7, R0, R20, R7 ;  /* 0x0000001400077224 */ /* 0x000fc600078e0207 */
[----:B------:R-:W-:Y:S01]  /*1700*/  STL [R1+0x120], RZ ;  /* 0x000120ff01007387 */ /* 0x000fe20000100800 */
[----:B------:R-:W-:-:S03]  /*1710*/  @!P2 IMAD.IADD R4, R4, 0x1, -R0 ;  /* 0x000000010404a824 */ /* 0x000fc600078e0a00 */
[----:B------:R-:W-:Y:S04]  /*1720*/  STL [R1+0x124], RZ ;  /* 0x000124ff01007387 */ /* 0x000fe80000100800 */
[----:B------:R-:W-:Y:S04]  /*1730*/  STL [R1+0x128], RZ ;  /* 0x000128ff01007387 */ /* 0x000fe80000100800 */
[----:B------:R-:W-:Y:S01]  /*1740*/  STL [R1+0x12c], RZ ;  /* 0x00012cff01007387 */ /* 0x000fe20000100800 */
[----:B------:R-:W-:-:S03]  /*1750*/  @!P6 IMAD.MOV R4, RZ, RZ, -R4 ;  /* 0x000000ffff04e224 */ /* 0x000fc600078e0a04 */
[----:B------:R-:W-:Y:S01]  /*1760*/  STL [R1+0x110], RZ ;  /* 0x000110ff01007387 */ /* 0x000fe20000100800 */
[----:B------:R-:W-:-:S03]  /*1770*/  @!P0 IMAD.IADD R8, R8, 0x1, -R0 ;  /* 0x0000000108088824 */ /* 0x000fc600078e0a00 */
[----:B------:R-:W-:Y:S01]  /*1780*/  STL [R1+0x114], RZ ;  /* 0x000114ff01007387 */ /* 0x000fe20000100800 */
[----:B------:R-:W-:-:S03]  /*1790*/  ISETP.GT.U32.AND P6, PT, R0, R6, PT ;  /* 0x000000060000720c */ /* 0x000fc60003fc4070 */
[----:B------:R-:W-:Y:S01]  /*17a0*/  STL [R1+0x118], RZ ;  /* 0x000118ff01007387 */ /* 0x000fe20000100800 */
[----:B------:R-:W-:-:S03]  /*17b0*/  ISETP.GT.U32.AND P0, PT, R0, R7, PT ;  /* 0x000000070000720c */ /* 0x000fc60003f04070 */
        /* <DEDUP_REMOVED lines=8> */
[----:B------:R-:W-:-:S03]  /*1840*/  ISETP.GT.U32.AND P2, PT, R0, R2, PT ;  /* 0x000000020000720c */ /* 0x000fc60003f44070 */
[----:B------:R-:W-:Y:S01]  /*1850*/  STL [R1+0x5c], RZ ;  /* 0x00005cff01007387 */ /* 0x000fe20000100800 */
[----:B------:R-:W-:-:S03]  /*1860*/  ISETP.GT.U32.AND P4, PT, R0, R13, PT ;  /* 0x0000000d0000720c */ /* 0x000fc60003f84070 */
[----:B------:R-:W-:Y:S04]  /*1870*/  STL [R1+0x40], RZ ;  /* 0x000040ff01007387 */ /* 0x000fe80000100800 */
[----:B------:R-:W-:Y:S01]  /*1880*/  STL [R1+0x44], RZ ;  /* 0x000044ff01007387 */ /* 0x000fe20000100800 */
[----:B------:R-:W-:-:S03]  /*1890*/  @!P6 IMAD.IADD R6, R6, 0x1, -R0 ;  /* 0x000000010606e824 */ /* 0x000fc600078e0a00 */
[----:B------:R-:W-:Y:S01]  /*18a0*/  STL [R1+0x48], RZ ;  /* 0x000048ff01007387 */ /* 0x000fe20000100800 */
[----:B------:R-:W-:-:S03]  /*18b0*/  @!P0 IMAD.IADD R7, R7, 0x1, -R0 ;  /* 0x0000000107078824 */ /* 0x000fc600078e0a00 */
        /* <DEDUP_REMOVED lines=8> */
[----:B------:R-:W-:Y:S04]  /*1940*/  STL [R1+0xd4], RZ ;  /* 0x0000d4ff01007387 */ /* 0x000fe80000100800 */
[----:B------:R-:W-:Y:S04]  /*1950*/  STL [R1+0xd8], RZ ;  /* 0x0000d8ff01007387 */ /* 0x000fe80000100800 */
[----:B------:R-:W-:Y:S01]  /*1960*/  STL [R1+0xdc], RZ ;  /* 0x0000dcff01007387 */ /* 0x000fe20000100800 */
[----:B------:R-:W-:-:S03]  /*1970*/  @!P2 IMAD.IADD R2, R2, 0x1, -R0 ;  /* 0x000000010202a824 */ /* 0x000fc600078e0a00 */
[----:B------:R-:W-:Y:S01]  /*1980*/  STL [R1+0xc0], RZ ;  /* 0x0000c0ff01007387 */ /* 0x000fe20000100800 */
[----:B------:R-:W-:Y:S01]  /*1990*/  @!P4 IMAD.IADD R13, R13, 0x1, -R0 ;  /* 0x000000010d0dc824 */ /* 0x000fe200078e0a00 */
[----:B------:R-:W-:Y:S02]  /*19a0*/  LOP3.LUT R19, R15, 0x10, RZ, 0xc0, !PT ;  /* 0x000000100f137812 */ /* 0x000fe400078ec0ff */
[----:B------:R-:W-:Y:S01]  /*19b0*/  STL [R1+0xc4], RZ ;  /* 0x0000c4ff01007387 */ /* 0x000fe20000100800 */
[----:B------:R-:W-:-:S03]  /*19c0*/  ISETP.GE.AND P2, PT, R17, RZ, PT ;  /* 0x000000ff1100720c */ /* 0x000fc60003f46270 */
[----:B------:R-:W-:Y:S01]  /*19d0*/  STL [R1+0xc8], RZ ;  /* 0x0000c8ff01007387 */ /* 0x000fe20000100800 */
[----:B------:R-:W-:-:S03]  /*19e0*/  ISETP.GE.AND P4, PT, R16, RZ, PT ;  /* 0x000000ff1000720c */ /* 0x000fc60003f86270 */
[----:B------:R-:W-:Y:S01]  /*19f0*/  STL [R1+0xcc], RZ ;  /* 0x0000ccff01007387 */ /* 0x000fe20000100800 */
[----:B------:R-:W-:-:S03]  /*1a00*/  SHF.R.S32.HI R16, RZ, 0x6, R27 ;  /* 0x00000006ff107819 */ /* 0x000fc6000001141b */
[----:B------:R-:W-:Y:S01]  /*1a10*/  STL [R1+0xa0], RZ ;  /* 0x0000a0ff01007387 */ /* 0x000fe20000100800 */
[----:B------:R-:W-:Y:S01]  /*1a20*/  LOP3.LUT R19, R19, 0x60, R27, 0xf8, !PT ;  /* 0x0000006013137812 */ /* 0x000fe200078ef81b */
[C---:B------:R-:W-:Y:S02]  /*1a30*/  IMAD.SHL.U32 R17, R27.reuse, 0x200, RZ ;  /* 0x000002001b117824 */ /* 0x040fe400078e00ff */
[----:B------:R-:W-:Y:S01]  /*1a40*/  STL [R1+0xa4], RZ ;  /* 0x0000a4ff01007387 */ /* 0x000fe20000100800 */
[----:B------:R-:W-:-:S03]  /*1a50*/  LOP3.LUT R27, R27, 0x7f, RZ, 0xc0, !PT ;  /* 0x0000007f1b1b7812 */ /* 0x000fc600078ec0ff */
[----:B------:R-:W-:Y:S01]  /*1a60*/  STL [R1+0xa8], RZ ;  /* 0x0000a8ff01007387 */ /* 0x000fe20000100800 */
[----:B------:R-:W-:-:S03]  /*1a70*/  SGXT R16, R16, 0x1 ;  /* 0x000000011010781a */ /* 0x000fc60000000200 */
[----:B------:R-:W-:Y:S01]  /*1a80*/  STL [R1+0xac], RZ ;  /* 0x0000acff01007387 */ /* 0x000fe20000100800 */
[----:B------:R-:W-:-:S03]  /*1a90*/  @!P6 IMAD.IADD R6, R6, 0x1, -R0 ;  /* 0x000000010606e824 */ /* 0x000fc600078e0a00 */
[----:B------:R-:W-:Y:S01]  /*1aa0*/  STL [R1+0x90], RZ ;  /* 0x000090ff01007387 */ /* 0x000fe20000100800 */
[----:B------:R-:W-:-:S03]  /*1ab0*/  @!P0 IMAD.IADD R7, R7, 0x1, -R0 ;  /* 0x0000000107078824 */ /* 0x000fc600078e0a00 */
[----:B------:R-:W-:Y:S01]  /*1ac0*/  STL [R1+0x94], RZ ;  /* 0x000094ff01007387 */ /* 0x000fe20000100800 */
[----:B------:R-:W-:Y:S01]  /*1ad0*/  LOP3.LUT R18, R18, R19, RZ, 0x3c, !PT ;  /* 0x0000001312127212 */ /* 0x000fe200078e3cff */
[----:B0-----:R-:W-:Y:S02]  /*1ae0*/  IMAD.MOV.U32 R3, RZ, RZ, R8 ;  /* 0x000000ffff037224 */ /* 0x001fe400078e0008 */
[----:B------:R-:W-:Y:S01]  /*1af0*/  STL [R1+0x98], RZ ;  /* 0x000098ff01007387 */ /* 0x000fe20000100800 */
[----:B------:R-:W-:Y:S01]  /*1b00*/  LOP3.LUT R17, R17, 0x2000, RZ, 0xc0, !PT ;  /* 0x0000200011117812 */ /* 0x000fe200078ec0ff */
[----:B------:R-:W-:Y:S01]  /*1b10*/  IMAD.SHL.U32 R28, R27, 0x2, RZ ;  /* 0x000000021b1c7824 */ /* 0x000fe200078e00ff */
[----:B------:R-:W-:Y:S01]  /*1b20*/  ISETP.GE.AND P6, PT, R5, RZ, PT ;  /* 0x000000ff0500720c */ /* 0x000fe20003fc6270 */
[----:B------:R-:W-:Y:S01]  /*1b30*/  STL [R1+0x9c], RZ ;  /* 0x00009cff01007387 */ /* 0x000fe20000100800 */
[----:B------:R-:W-:Y:S02]  /*1b40*/  ISETP.NE.AND P0, PT, RZ, c[0x0][0x17c], PT ;  /* 0x00005f00ff007a0c */ /* 0x000fe40003f05270 */
[----:B------:R-:W-:Y:S01]  /*1b50*/  LOP3.LUT R0, RZ, c[0x0][0x17c], RZ, 0x33, !PT ;  /* 0x00005f00ff007a12 */ /* 0x000fe200078e33ff */
[----:B------:R-:W-:Y:S01]  /*1b60*/  STL [R1+0x80], RZ ;  /* 0x000080ff01007387 */ /* 0x000fe20000100800 */
[----:B------:R-:W-:Y:S01]  /*1b70*/  LOP3.LUT R16, R16, 0x90, RZ, 0xc0, !PT ;  /* 0x0000009010107812 */ /* 0x000fe200078ec0ff */
[----:B------:R-:W-:-:S02]  /*1b80*/  IMAD.MOV.U32 R5, RZ, RZ, R13 ;  /* 0x000000ffff057224 */ /* 0x000fc400078e000d */
[----:B------:R-:W-:Y:S01]  /*1b90*/  STL [R1+0x84], RZ ;  /* 0x000084ff01007387 */ /* 0x000fe20000100800 */
[----:B------:R-:W-:Y:S01]  /*1ba0*/  @!P5 IMAD.MOV R3, RZ, RZ, -R3 ;  /* 0x000000ffff03d224 */ /* 0x000fe200078e0a03 */
[----:B------:R-:W-:Y:S02]  /*1bb0*/  SEL R9, R0, R4, !P0 ;  /* 0x0000000400097207 */ /* 0x000fe40004000000 */
[----:B------:R-:W-:Y:S01]  /*1bc0*/  STL [R1+0x88], RZ ;  /* 0x000088ff01007387 */ /* 0x000fe20000100800 */
[----:B------:R-:W-:Y:S01]  /*1bd0*/  LOP3.LUT R22, R16, 0x7e, R15, 0x78, !PT ;  /* 0x0000007e10167812 */ /* 0x000fe200078e780f */
[----:B------:R-:W-:Y:S02]  /*1be0*/  IMAD.IADD R29, R17, 0x1, R18 ;  /* 0x00000001111d7824 */ /* 0x000fe400078e0212 */
[----:B------:R-:W-:Y:S01]  /*1bf0*/  STL [R1+0x8c], RZ ;  /* 0x00008cff01007387 */ /* 0x000fe20000100800 */
[----:B------:R-:W-:Y:S01]  /*1c00*/  @!P2 IMAD.MOV R2, RZ, RZ, -R2 ;  /* 0x000000ffff02a224 */ /* 0x000fe200078e0a02 */
[----:B------:R-:W-:-:S02]  /*1c10*/  SEL R8, R0, R23, !P0 ;  /* 0x0000001700087207 */ /* 0x000fc40004000000 */
[----:B------:R-:W-:Y:S01]  /*1c20*/  STL [R1+0x270], RZ ;  /* 0x000270ff01007387 */ /* 0x000fe20000100800 */
[----:B------:R-:W-:Y:S01]  /*1c30*/  @!P4 IMAD.MOV R5, RZ, RZ, -R5 ;  /* 0x000000ffff05c224 */ /* 0x000fe200078e0a05 */
[C---:B------:R-:W-:Y:S02]  /*1c40*/  LOP3.LUT R18, R28.reuse, 0x10, RZ, 0x3c, !PT ;  /* 0x000000101c127812 */ /* 0x040fe400078e3cff */
[----:B------:R-:W-:Y:S01]  /*1c50*/  STL [R1+0x274], RZ ;  /* 0x000274ff01007387 */ /* 0x000fe20000100800 */
[C---:B------:R-:W-:Y:S01]  /*1c60*/  LOP3.LUT R19, R28.reuse, 0x30, RZ, 0x3c, !PT ;  /* 0x000000301c137812 */ /* 0x040fe200078e3cff */
[----:B------:R-:W-:Y:S01]  /*1c70*/  IMAD.MOV.U32 R15, RZ, RZ, R7 ;  /* 0x000000ffff0f7224 */ /* 0x000fe200078e0007 */
[C---:B------:R-:W-:Y:S01]  /*1c80*/  LOP3.LUT R18, R28.reuse, 0x40, RZ, 0x3c, !PT ;  /* 0x000000401c127812 */ /* 0x040fe200078e3cff */
[----:B------:R-:W-:Y:S01]  /*1c90*/  STL [R1+0x278], RZ ;  /* 0x000278ff01007387 */ /* 0x000fe20000100800 */
[C---:B------:R-:W-:Y:S01]  /*1ca0*/  LOP3.LUT R19, R28.reuse, 0x60, RZ, 0x3c, !PT ;  /* 0x000000601c137812 */ /* 0x040fe200078e3cff */
[----:B------:R-:W-:Y:S01]  /*1cb0*/  IMAD.MOV.U32 R13, RZ, RZ, R6 ;  /* 0x000000ffff0d7224 */ /* 0x000fe200078e0006 */
[----:B------:R-:W-:Y:S01]  /*1cc0*/  LOP3.LUT R18, R28, 0x70, RZ, 0x3c, !PT ;  /* 0x000000701c127812 */ /* 0x000fe200078e3cff */
[----:B------:R-:W-:Y:S01]  /*1cd0*/  STL [R1+0x27c], RZ ;  /* 0x00027cff01007387 */ /* 0x000fe20000100800 */
[----:B------:R-:W-:Y:S01]  /*1ce0*/  SHF.R.S32.HI R19, RZ, 0x5, R10 ;  /* 0x00000005ff137819 */ /* 0x000fe2000001140a */
[----:B------:R-:W-:Y:S01]  /*1cf0*/  IMAD R9, R9, c[0x0][0x190], RZ ;  /* 0x0000640009097a24 */ /* 0x000fe200078e02ff */
[----:B------:R-:W-:Y:S01]  /*1d00*/  SEL R7, R0, R3, !P0 ;  /* 0x0000000300077207 */ /* 0x000fe20004000000 */
[----:B------:R-:W-:Y:S01]  /*1d10*/  STL [R1+0x260], RZ ;  /* 0x000260ff01007387 */ /* 0x000fe20000100800 */
[----:B------:R-:W-:Y:S01]  /*1d20*/  LOP3.LUT R18, R22, 0x20, RZ, 0x3c, !PT ;  /* 0x0000002016127812 */ /* 0x000fe200078e3cff */
[----:B------:R-:W-:Y:S01]  /*1d30*/  IMAD R8, R8, c[0x0][0x190], RZ ;  /* 0x0000640008087a24 */ /* 0x000fe200078e02ff */
[C---:B------:R-:W-:Y:S01]  /*1d40*/  SEL R6, R0.reuse, R2, !P0 ;  /* 0x0000000200067207 */ /* 0x040fe20004000000 */
[----:B------:R-:W-:Y:S01]  /*1d50*/  STL [R1+0x264], RZ ;  /* 0x000264ff01007387 */ /* 0x000fe20000100800 */
[----:B------:R-:W-:-:S03]  /*1d60*/  SEL R5, R0, R5, !P0 ;  /* 0x0000000500057207 */ /* 0x000fc60004000000 */
[----:B------:R-:W-:Y:S01]  /*1d70*/  STL [R1+0x268], RZ ;  /* 0x000268ff01007387 */ /* 0x000fe20000100800 */
[----:B------:R-:W-:-:S03]  /*1d80*/  @!P6 IMAD.MOV R13, RZ, RZ, -R13 ;  /* 0x000000ffff0de224 */ /* 0x000fc600078e0a0d */
[----:B------:R-:W-:Y:S01]  /*1d90*/  STL [R1+0x26c], RZ ;  /* 0x00026cff01007387 */ /* 0x000fe20000100800 */
[----:B------:R-:W-:-:S03]  /*1da0*/  IMAD R7, R7, c[0x0][0x190], RZ ;  /* 0x0000640007077a24 */ /* 0x000fc600078e02ff */
[----:B------:R-:W-:Y:S01]  /*1db0*/  STL.64 [R1+0x850], R28 ;  /* 0x0008501c01007387 */ /* 0x000fe20000100a00 */
[----:B------:R-:W-:-:S03]  /*1dc0*/  IMAD R6, R6, c[0x0][0x190], RZ ;  /* 0x0000640006067a24 */ /* 0x000fc600078e02ff */
[----:B------:R0:W-:Y:S01]  /*1dd0*/  STL [R1+0x41c], R19 ;  /* 0x00041c1301007387 */ /* 0x0001e20000100800 */
[----:B------:R-:W-:-:S03]  /*1de0*/  IMAD R5, R5, c[0x0][0x190], RZ ;  /* 0x0000640005057a24 */ /* 0x000fc600078e02ff */
[----:B------:R1:W-:Y:S01]  /*1df0*/  STL [R1+0x848], R18 ;  /* 0x0008481201007387 */ /* 0x0003e20000100800 */
[----:B------:R-:W-:Y:S02]  /*1e00*/  LOP3.LUT R20, R28, 0x20, RZ, 0x3c, !PT ;  /* 0x000000201c147812 */ /* 0x000fe400078e3cff */
[----:B0-----:R-:W-:Y:S02]  /*1e10*/  LEA R19, P6, R9, c[0x0][0x168], 0x1 ;  /* 0x00005a0009137a11 */ /* 0x001fe400078c08ff */
[----:B-1----:R-:W-:Y:S01]  /*1e20*/  LEA R18, P5, R8, c[0x0][0x168], 0x1 ;  /* 0x00005a0008127a11 */ /* 0x002fe200078a08ff */
[----:B------:R-:W-:Y:S01]  /*1e30*/  @!P3 IMAD.MOV R25, RZ, RZ, -R25 ;  /* 0x000000ffff19b224 */ /* 0x000fe200078e0a19 */
[----:B------:R-:W-:Y:S01]  /*1e40*/  LOP3.LUT R20, R28, 0x50, RZ, 0x3c, !PT ;  /* 0x000000501c147812 */ /* 0x000fe200078e3cff */
[----:B------:R-:W-:Y:S01]  /*1e50*/  IMAD R10, R21, c[0x0][0x184], RZ ;  /* 0x00006100150a7a24 */ /* 0x000fe200078e02ff */
[----:B------:R-:W-:Y:S01]  /*1e60*/  LEA R20, P4, R7, c[0x0][0x168], 0x1 ;  /* 0x00005a0007147a11 */ /* 0x000fe200078808ff */
[----:B------:R0:W-:Y:S01]  /*1e70*/  STL [R1+0x80c], R19 ;  /* 0x00080c1301007387 */ /* 0x0001e20000100800 */
[----:B------:R-:W-:-:S03]  /*1e80*/  LEA.HI.X.SX32 R9, R9, c[0x0][0x16c], 0x1, P6 ;  /* 0x00005b0009097a11 */ /* 0x000fc600030f0eff */
[----:B------:R1:W-:Y:S01]  /*1e90*/  STL [R1+0x804], R18 ;  /* 0x0008041201007387 */ /* 0x0003e20000100800 */
[----:B------:R-:W-:Y:S01]  /*1ea0*/  IMAD.WIDE R28, R10, 0x2, RZ ;  /* 0x000000020a1c7825 */ /* 0x000fe200078e02ff */
[----:B0-----:R-:W-:Y:S02]  /*1eb0*/  LEA R19, P3, R6, c[0x0][0x168], 0x1 ;  /* 0x00005a0006137a11 */ /* 0x001fe400078608ff */
[----:B------:R-:W-:Y:S01]  /*1ec0*/  STL [R1+0x290], R20 ;  /* 0x0002901401007387 */ /* 0x000fe20000100800 */
[----:B-1----:R-:W-:Y:S01]  /*1ed0*/  LEA R18, P2, R5, c[0x0][0x168], 0x1 ;  /* 0x00005a0005127a11 */ /* 0x002fe200078408ff */
[----:B------:R-:W-:Y:S02]  /*1ee0*/  IMAD R14, R14, c[0x0][0x184], RZ ;  /* 0x000061000e0e7a24 */ /* 0x000fe400078e02ff */
[----:B------:R-:W-:Y:S04]  /*1ef0*/  STL [R1+0x288], R19 ;  /* 0x0002881301007387 */ /* 0x000fe80000100800 */
[----:B------:R-:W-:Y:S04]  /*1f00*/  STL [R1+0x14], R18 ;  /* 0x0000141201007387 */ /* 0x000fe80000100800 */
[----:B------:R-:W-:Y:S01]  /*1f10*/  STL [R1+0x808], R9 ;  /* 0x0008080901007387 */ /* 0x000fe20000100800 */
[----:B------:R-:W-:-:S03]  /*1f20*/  IMAD R12, R12, c[0x0][0x184], RZ ;  /* 0x000061000c0c7a24 */ /* 0x000fc600078e02ff */
[----:B------:R0:W-:Y:S01]  /*1f30*/  STL.64 [R1+0x2c8], R28 ;  /* 0x0002c81c01007387 */ /* 0x0001e20000100a00 */
[----:B------:R-:W-:Y:S01]  /*1f40*/  LEA.HI.X.SX32 R7, R7, c[0x0][0x16c], 0x1, P4 ;  /* 0x00005b0007077a11 */ /* 0x000fe200020f0eff */
[----:B0-----:R-:W-:-:S05]  /*1f50*/  IMAD.WIDE R28, R14, 0x2, RZ ;  /* 0x000000020e1c7825 */ /* 0x001fca00078e02ff */
[----:B------:R0:W-:Y:S02]  /*1f60*/  STL.64 [R1+0x2c0], R28 ;  /* 0x0002c01c01007387 */ /* 0x0001e40000100a00 */
[----:B0-----:R-:W-:Y:S01]  /*1f70*/  IMAD.WIDE R28, R12, 0x2, RZ ;  /* 0x000000020c1c7825 */ /* 0x001fe200078e02ff */
[----:B------:R-:W-:Y:S02]  /*1f80*/  LEA.HI.X.SX32 R12, R8, c[0x0][0x16c], 0x1, P5 ;  /* 0x00005b00080c7a11 */ /* 0x000fe400028f0eff */
[----:B------:R-:W2:Y:S04]  /*1f90*/  LDL.64 R8, [R1+0x2c0] ;  /* 0x0002c00001087983 */ /* 0x000ea80000100a00 */
[----:B------:R0:W-:Y:S04]  /*1fa0*/  STL [R1+0x800], R12 ;  /* 0x0008000c01007387 */ /* 0x0001e80000100800 */
[----:B------:R-:W-:Y:S04]  /*1fb0*/  STL.64 [R1+0x2b8], R28 ;  /* 0x0002b81c01007387 */ /* 0x000fe80000100a00 */
[----:B------:R1:W-:Y:S01]  /*1fc0*/  STL [R1+0x28c], R7 ;  /* 0x00028c0701007387 */ /* 0x0003e20000100800 */
[----:B0-----:R-:W-:-:S03]  /*1fd0*/  LEA.HI.X.SX32 R12, R6, c[0x0][0x16c], 0x1, P3 ;  /* 0x00005b00060c7a11 */ /* 0x001fc600018f0eff */
[----:B-1----:R-:W3:Y:S01]  /*1fe0*/  LDL.64 R6, [R1+0x2c8] ;  /* 0x0002c80001067983 */ /* 0x002ee20000100a00 */
[----:B------:R-:W-:Y:S01]  /*1ff0*/  @!P1 IMAD.MOV R15, RZ, RZ, -R15 ;  /* 0x000000ffff0f9224 */ /* 0x000fe200078e0a0f */
[C---:B------:R-:W-:Y:S01]  /*2000*/  SEL R4, R0.reuse, R25, !P0 ;  /* 0x0000001900047207 */ /* 0x040fe20004000000 */
[----:B------:R-:W-:Y:S01]  /*2010*/  IMAD R11, R11, c[0x0][0x184], RZ ;  /* 0x000061000b0b7a24 */ /* 0x000fe200078e02ff */
[C---:B------:R-:W-:Y:S02]  /*2020*/  SEL R3, R0.reuse, R13, !P0 ;  /* 0x0000000d00037207 */ /* 0x040fe40004000000 */
[----:B------:R-:W-:Y:S01]  /*2030*/  SEL R2, R0, R15, !P0 ;  /* 0x0000000f00027207 */ /* 0x000fe20004000000 */
[----:B------:R-:W-:Y:S02]  /*2040*/  IMAD R4, R4, c[0x0][0x190], RZ ;  /* 0x0000640004047a24 */ /* 0x000fe400078e02ff */
[----:B------:R-:W-:Y:S02]  /*2050*/  IMAD.MOV.U32 R13, RZ, RZ, c[0x0][0x188] ;  /* 0x00006200ff0d7624 */ /* 0x000fe400078e00ff */
[----:B------:R-:W-:Y:S01]  /*2060*/  IMAD.WIDE R10, R11, 0x2, RZ ;  /* 0x000000020b0a7825 */ /* 0x000fe200078e02ff */
[----:B------:R-:W-:-:S02]  /*2070*/  LEA.HI.X.SX32 R5, R5, c[0x0][0x16c], 0x1, P2 ;  /* 0x00005b0005057a11 */ /* 0x000fc400010f0eff */
[----:B------:R-:W-:Y:S01]  /*2080*/  LEA R23, P1, R4, c[0x0][0x168], 0x1 ;  /* 0x00005a0004177a11 */ /* 0x000fe200078208ff */
[----:B------:R-:W-:Y:S02]  /*2090*/  IMAD R3, R3, c[0x0][0x190], RZ ;  /* 0x0000640003037a24 */ /* 0x000fe400078e02ff */
[----:B------:R-:W-:Y:S01]  /*20a0*/  IMAD R2, R2, c[0x0][0x190], RZ ;  /* 0x0000640002027a24 */ /* 0x000fe200078e02ff */
[----:B------:R-:W-:Y:S01]  /*20b0*/  STL.64 [R1+0x2b0], R10 ;  /* 0x0002b00a01007387 */ /* 0x000fe20000100a00 */
[----:B------:R-:W-:Y:S01]  /*20c0*/  IMAD R15, R13, 0x1f, RZ ;  /* 0x0000001f0d0f7824 */ /* 0x000fe200078e02ff */
[C---:B------:R-:W-:Y:S02]  /*20d0*/  LEA R21, P0, R3.reuse, c[0x0][0x168], 0x1 ;  /* 0x00005a0003157a11 */ /* 0x040fe400078008ff */
[----:B------:R0:W-:Y:S01]  /*20e0*/  STL [R1+0x284], R12 ;  /* 0x0002840c01007387 */ /* 0x0001e20000100800 */
[----:B------:R-:W-:Y:S02]  /*20f0*/  LEA R19, P6, R2, c[0x0][0x168], 0x1 ;  /* 0x00005a0002137a11 */ /* 0x000fe400078c08ff */
[----:B------:R-:W-:Y:S01]  /*2100*/  LEA.HI.X.SX32 R22, R4, c[0x0][0x16c], 0x1, P1 ;  /* 0x00005b0004167a11 */ /* 0x000fe200008f0eff */
[----:B------:R3:W-:Y:S01]  /*2110*/  STL [R1+0x10], R5 ;  /* 0x0000100501007387 */ /* 0x0007e20000100800 */
[----:B------:R-:W-:-:S02]  /*2120*/  LEA.HI.X.SX32 R20, R3, c[0x0][0x16c], 0x1, P0 ;  /* 0x00005b0003147a11 */ /* 0x000fc400000f0eff */
[----:B------:R-:W-:Y:S01]  /*2130*/  LEA.HI.X.SX32 R18, R2, c[0x0][0x16c], 0x1, P6 ;  /* 0x00005b0002127a11 */ /* 0x000fe200030f0eff */
[C---:B------:R-:W-:Y:S02]  /*2140*/  IMAD R16, R13.reuse, 0x1e, RZ ;  /* 0x0000001e0d107824 */ /* 0x040fe400078e02ff */
[C---:B------:R-:W-:Y:S02]  /*2150*/  IMAD R17, R13.reuse, 0x1d, RZ ;  /* 0x0000001d0d117824 */ /* 0x040fe400078e02ff */
[C---:B------:R-:W-:Y:S02]  /*2160*/  IMAD R24, R13.reuse, 0x1c, RZ ;  /* 0x0000001c0d187824 */ /* 0x040fe400078e02ff */
[C---:B------:R-:W-:Y:S02]  /*2170*/  IMAD R25, R13.reuse, 0x1b, RZ ;  /* 0x0000001b0d197824 */ /* 0x040fe400078e02ff */
[C---:B------:R-:W-:Y:S02]  /*2180*/  IMAD R26, R13.reuse, 0x1a, RZ ;  /* 0x0000001a0d1a7824 */ /* 0x040fe400078e02ff */
[----:B------:R-:W-:-:S02]  /*2190*/  IMAD R27, R13, 0x19, RZ ;  /* 0x000000190d1b7824 */ /* 0x000fc400078e02ff */
[----:B0-----:R-:W-:Y:S02]  /*21a0*/  IMAD R12, R13, 0x17, RZ ;  /* 0x000000170d0c7824 */ /* 0x001fe400078e02ff */
[----:B--2---:R-:W-:-:S04]  /*21b0*/  IMAD.WIDE R2, R15, 0x2, R8 ;  /* 0x000000020f027825 */ /* 0x004fc800078e0208 */
[----:B---3--:R-:W-:-:S05]  /*21c0*/  IMAD.WIDE R4, R15, 0x2, R6 ;  /* 0x000000020f047825 */ /* 0x008fca00078e0206 */
[----:B------:R0:W-:Y:S04]  /*21d0*/  STL.64 [R1+0x7f8], R4 ;  /* 0x0007f80401007387 */ /* 0x0001e80000100a00 */
[----:B------:R1:W-:Y:S01]  /*21e0*/  STL.64 [R1+0x7f0], R2 ;  /* 0x0007f00201007387 */ /* 0x0003e20000100a00 */
[----:B0-----:R-:W-:-:S04]  /*21f0*/  IMAD.WIDE R4, R15, 0x2, R28 ;  /* 0x000000020f047825 */ /* 0x001fc800078e021c */
[----:B-1----:R-:W-:Y:S01]  /*2200*/  IMAD.WIDE R2, R15, 0x2, R10 ;  /* 0x000000020f027825 */ /* 0x002fe200078e020a */
[----:B------:R0:W-:Y:S03]  /*2210*/  STL.64 [R1+0x7e8], R4 ;  /* 0x0007e80401007387 */ /* 0x0001e60000100a00 */
[C---:B------:R-:W-:Y:S01]  /*2220*/  IMAD.WIDE R14, R16.reuse, 0x2, R6 ;  /* 0x00000002100e7825 */ /* 0x040fe200078e0206 */
[----:B------:R1:W-:Y:S04]  /*2230*/  STL.64 [R1+0x7e0], R2 ;  /* 0x0007e00201007387 */ /* 0x0003e80000100a00 */
[----:B------:R2:W-:Y:S01]  /*2240*/  STL.64 [R1+0x7d8], R14 ;  /* 0x0007d80e01007387 */ /* 0x0005e20000100a00 */
[----:B0-----:R-:W-:-:S04]  /*2250*/  IMAD.WIDE R4, R16, 0x2, R8 ;  /* 0x0000000210047825 */ /* 0x001fc800078e0208 */
[C---:B-1----:R-:W-:Y:S01]  /*2260*/  IMAD.WIDE R2, R16.reuse, 0x2, R28 ;  /* 0x0000000210027825 */ /* 0x042fe200078e021c */
[----:B------:R0:W-:Y:S03]  /*2270*/  STL.64 [R1+0x7d0], R4 ;  /* 0x0007d00401007387 */ /* 0x0001e60000100a00 */
[----:B--2---:R-:W-:Y:S01]  /*2280*/  IMAD.WIDE R14, R16, 0x2, R10 ;  /* 0x00000002100e7825 */ /* 0x004fe200078e020a */
[----:B------:R1:W-:Y:S04]  /*2290*/  STL.64 [R1+0x7c8], R2 ;  /* 0x0007c80201007387 */ /* 0x0003e80000100a00 */
[----:B------:R2:W-:Y:S01]  /*22a0*/  STL.64 [R1+0x7c0], R14 ;  /* 0x0007c00e01007387 */ /* 0x0005e20000100a00 */
[----:B0-----:R-:W-:-:S04]  /*22b0*/  IMAD.WIDE R4, R17, 0x2, R6 ;  /* 0x0000000211047825 */ /* 0x001fc800078e0206 */
[C---:B-1----:R-:W-:Y:S01]  /*22c0*/  IMAD.WIDE R2, R17.reuse, 0x2, R8 ;  /* 0x0000000211027825 */ /* 0x042fe200078e0208 */
[----:B------:R0:W-:Y:S03]  /*22d0*/  STL.64 [R1+0x7b8], R4 ;  /* 0x0007b80401007387 */ /* 0x0001e60000100a00 */
[C---:B--2---:R-:W-:Y:S01]  /*22e0*/  IMAD.WIDE R14, R17.reuse, 0x2, R28 ;  /* 0x00000002110e7825 */ /* 0x044fe200078e021c */
        /* <DEDUP_REMOVED lines=9> */
[----:B-1----:R-:W-:Y:S01]  /*2380*/  IMAD.WIDE R2, R24, 0x2, R10 ;  /* 0x0000000218027825 */ /* 0x002fe200078e020a */
[----:B------:R0:W-:Y:S03]  /*2390*/  STL.64 [R1+0x788], R4 ;  /* 0x0007880401007387 */ /* 0x0001e60000100a00 */
[C---:B--2---:R-:W-:Y:S01]  /*23a0*/  IMAD.WIDE R14, R25.reuse, 0x2, R6 ;  /* 0x00000002190e7825 */ /* 0x044fe200078e0206 */
        /* <DEDUP_REMOVED lines=17> */
[----:B--2---:R-:W-:Y:S01]  /*24c0*/  IMAD R14, R13, 0x18, RZ ;  /* 0x000000180d0e7824 */ /* 0x004fe200078e02ff */
[----:B------:R1:W-:Y:S01]  /*24d0*/  STL.64 [R1+0x738], R2 ;  /* 0x0007380201007387 */ /* 0x0003e20000100a00 */
[----:B------:R-:W-:-:S04]  /*24e0*/  IMAD.WIDE R16, R27, 0x2, R28 ;  /* 0x000000021b107825 */ /* 0x000fc800078e021c */
[----:B0-----:R-:W-:-:S04]  /*24f0*/  IMAD.WIDE R4, R27, 0x2, R8 ;  /* 0x000000021b047825 */ /* 0x001fc800078e0208 */
[----:B-1----:R-:W-:Y:S01]  /*2500*/  IMAD.WIDE R2, R27, 0x2, R10 ;  /* 0x000000021b027825 */ /* 0x002fe200078e020a */
[----:B------:R0:W-:Y:S04]  /*2510*/  STL.64 [R1+0x730], R4 ;  /* 0x0007300401007387 */ /* 0x0001e80000100a00 */
[----:B------:R1:W-:Y:S04]  /*2520*/  STL.64 [R1+0x728], R16 ;  /* 0x0007281001007387 */ /* 0x0003e80000100a00 */
[----:B------:R2:W-:Y:S01]  /*2530*/  STL.64 [R1+0x720], R2 ;  /* 0x0007200201007387 */ /* 0x0005e20000100a00 */
[----:B0-----:R-:W-:-:S04]  /*2540*/  IMAD.WIDE R4, R14, 0x2, R6 ;  /* 0x000000020e047825 */ /* 0x001fc800078e0206 */
[C---:B-1----:R-:W-:Y:S01]  /*2550*/  IMAD.WIDE R16, R14.reuse, 0x2, R28 ;  /* 0x000000020e107825 */ /* 0x042fe200078e021c */
[----:B------:R0:W-:Y:S03]  /*2560*/  STL.64 [R1+0x718], R4 ;  /* 0x0007180401007387 */ /* 0x0001e60000100a00 */
[----:B--2---:R-:W-:-:S05]  /*2570*/  IMAD.WIDE R2, R14, 0x2, R8 ;  /* 0x000000020e027825 */ /* 0x004fca00078e0208 */
[----:B------:R1:W-:Y:S01]  /*2580*/  STL.64 [R1+0x710], R2 ;  /* 0x0007100201007387 */ /* 0x0003e20000100a00 */
[----:B0-----:R-:W-:-:S03]  /*2590*/  IMAD.WIDE R4, R14, 0x2, R10 ;  /* 0x000000020e047825 */ /* 0x001fc600078e020a */
[----:B------:R0:W-:Y:S04]  /*25a0*/  STL.64 [R1+0x708], R16 ;  /* 0x0007081001007387 */ /* 0x0001e80000100a00 */
[----:B------:R2:W-:Y:S01]  /*25b0*/  STL.64 [R1+0x700], R4 ;  /* 0x0007000401007387 */ /* 0x0005e20000100a00 */
[----:B-1----:R-:W-:-:S04]  /*25c0*/  IMAD.WIDE R2, R12, 0x2, R6 ;  /* 0x000000020c027825 */ /* 0x002fc800078e0206 */
[----:B------:R-:W-:Y:S01]  /*25d0*/  IMAD R14, R13, 0x16, RZ ;  /* 0x000000160d0e7824 */ /* 0x000fe200078e02ff */
[----:B------:R1:W-:Y:S01]  /*25e0*/  STL.64 [R1+0x6f8], R2 ;  /* 0x0006f80201007387 */ /* 0x0003e20000100a00 */
[----:B0-----:R-:W-:-:S04]  /*25f0*/  IMAD.WIDE R16, R12, 0x2, R28 ;  /* 0x000000020c107825 */ /* 0x001fc800078e021c */
[----:B--2---:R-:W-:-:S05]  /*2600*/  IMAD.WIDE R4, R12, 0x2, R8 ;  /* 0x000000020c047825 */ /* 0x004fca00078e0208 */
[----:B------:R0:W-:Y:S01]  /*2610*/  STL.64 [R1+0x6f0], R4 ;  /* 0x0006f00401007387 */ /* 0x0001e20000100a00 */
[----:B-1----:R-:W-:-:S03]  /*2620*/  IMAD.WIDE R2, R12, 0x2, R10 ;  /* 0x000000020c027825 */ /* 0x002fc600078e020a */
[----:B------:R1:W-:Y:S04]  /*2630*/  STL.64 [R1+0x6e8], R16 ;  /* 0x0006e81001007387 */ /* 0x0003e80000100a00 */
[----:B------:R2:W-:Y:S01]  /*2640*/  STL.64 [R1+0x6e0], R2 ;  /* 0x0006e00201007387 */ /* 0x0005e20000100a00 */
[----:B0-----:R-:W-:-:S04]  /*2650*/  IMAD.WIDE R4, R14, 0x2, R6 ;  /* 0x000000020e047825 */ /* 0x001fc800078e0206 */
[C---:B-1----:R-:W-:Y:S01]  /*2660*/  IMAD.WIDE R16, R14.reuse, 0x2, R28 ;  /* 0x000000020e107825 */ /* 0x042fe200078e021c */
[----:B------:R0:W-:Y:S03]  /*2670*/  STL.64 [R1+0x6d8], R4 ;  /* 0x0006d80401007387 */ /* 0x0001e60000100a00 */
[----:B--2---:R-:W-:-:S04]  /*2680*/  IMAD.WIDE R2, R14, 0x2, R8 ;  /* 0x000000020e027825 */ /* 0x004fc800078e0208 */
[----:B------:R-:W-:Y:S01]  /*2690*/  IMAD R12, R13, 0x15, RZ ;  /* 0x000000150d0c7824 */ /* 0x000fe200078e02ff */
        /* <DEDUP_REMOVED lines=41> */
[----:B------:R-:W-:Y:S01]  /*2930*/  IMAD.SHL.U32 R14, R13, 0x10, RZ ;  /* 0x000000100d0e7824 */ /* 0x000fe200078e00ff */
        /* <DEDUP_REMOVED lines=125> */
[C---:B0-----:R-:W-:Y:S01]  /*3110*/  IMAD.WIDE R16, R12.reuse, 0x2, R8 ;  /* 0x000000020c107825 */ /* 0x041fe200078e0208 */
[----:B------:R0:W-:Y:S03]  /*3120*/  STL.64 [R1+0x478], R2 ;  /* 0x0004780201007387 */ /* 0x0001e60000100a00 */
[C---:B--2---:R-:W-:Y:S01]  /*3130*/  IMAD.WIDE R4, R12.reuse, 0x2, R28 ;  /* 0x000000020c047825 */ /* 0x044fe200078e021c */
[----:B------:R1:W-:Y:S03]  /*3140*/  STL.64 [R1+0x470], R16 ;  /* 0x0004701001007387 */ /* 0x0003e60000100a00 */
[----:B------:R-:W-:Y:S01]  /*3150*/  IMAD.SHL.U32 R14, R13, 0x2, RZ ;  /* 0x000000020d0e7824 */ /* 0x000fe200078e00ff */
[----:B------:R2:W-:Y:S01]  /*3160*/  STL.64 [R1+0x468], R4 ;  /* 0x0004680401007387 */ /* 0x0005e20000100a00 */
[----:B0-----:R-:W-:-:S04]  /*3170*/  IMAD.WIDE R2, R12, 0x2, R10 ;  /* 0x000000020c027825 */ /* 0x001fc800078e020a */
[C---:B-1----:R-:W-:Y:S01]  /*3180*/  IMAD.WIDE R16, R14.reuse, 0x2, R6 ;  /* 0x000000020e107825 */ /* 0x042fe200078e0206 */
[----:B------:R0:W-:Y:S03]  /*3190*/  STL.64 [R1+0x460], R2 ;  /* 0x0004600201007387 */ /* 0x0001e60000100a00 */
[C---:B--2---:R-:W-:Y:S01]  /*31a0*/  IMAD.WIDE R4, R14.reuse, 0x2, R8 ;  /* 0x000000020e047825 */ /* 0x044fe200078e0208 */
[----:B------:R-:W-:Y:S04]  /*31b0*/  STL.64 [R1+0x458], R16 ;  /* 0x0004581001007387 */ /* 0x000fe80000100a00 */
[----:B------:R1:W-:Y:S01]  /*31c0*/  STL.64 [R1+0x450], R4 ;  /* 0x0004500401007387 */ /* 0x0003e20000100a00 */
[----:B0-----:R-:W-:-:S04]  /*31d0*/  IMAD.WIDE R2, R14, 0x2, R28 ;  /* 0x000000020e027825 */ /* 0x001fc800078e021c */
[----:B------:R-:W-:Y:S01]  /*31e0*/  IMAD.WIDE R14, R14, 0x2, R10 ;  /* 0x000000020e0e7825 */ /* 0x000fe200078e020a */
[----:B------:R0:W-:Y:S03]  /*31f0*/  STL.64 [R1+0x448], R2 ;  /* 0x0004480201007387 */ /* 0x0001e60000100a00 */
[C---:B-1----:R-:W-:Y:S01]  /*3200*/  IMAD.WIDE R4, R13.reuse, 0x2, R6 ;  /* 0x000000020d047825 */ /* 0x042fe200078e0206 */
[----:B------:R-:W-:Y:S03]  /*3210*/  STL.64 [R1+0x440], R14 ;  /* 0x0004400e01007387 */ /* 0x000fe60000100a00 */
[C---:B------:R-:W-:Y:S01]  /*3220*/  IMAD.WIDE R6, R13.reuse, 0x2, R28 ;  /* 0x000000020d067825 */ /* 0x040fe200078e021c */
[----:B------:R1:W-:Y:S03]  /*3230*/  STL.64 [R1+0x438], R4 ;  /* 0x0004380401007387 */ /* 0x0003e60000100a00 */
[C---:B0-----:R-:W-:Y:S01]  /*3240*/  IMAD.WIDE R2, R13.reuse, 0x2, R8 ;  /* 0x000000020d027825 */ /* 0x041fe200078e0208 */
[----:B------:R0:W5:Y:S04]  /*3250*/  LDL.LU.64 R28, [R1+0x850] ;  /* 0x00085000011c7983 */ /* 0x0001680000300a00 */
[----:B------:R2:W-:Y:S01]  /*3260*/  STL.64 [R1+0x430], R2 ;  /* 0x0004300201007387 */ /* 0x0005e20000100a00 */
[----:B-1----:R-:W-:-:S03]  /*3270*/  IMAD.WIDE R4, R13, 0x2, R10 ;  /* 0x000000020d047825 */ /* 0x002fc600078e020a */
[----:B------:R0:W-:Y:S04]  /*3280*/  STL.64 [R1+0x428], R6 ;  /* 0x0004280601007387 */ /* 0x0001e80000100a00 */
[----:B------:R0:W-:Y:S01]  /*3290*/  STL.64 [R1+0x420], R4 ;  /* 0x0004200401007387 */ /* 0x0001e20000100a00 */
[----:B------:R-:W-:Y:S02]  /*32a0*/  IMAD.MOV.U32 R0, RZ, RZ, c[0x0][0x180] ;  /* 0x00006000ff007624 */ /* 0x000fe400078e00ff */
[----:B--2---:R-:W-:Y:S02]  /*32b0*/  IMAD.MOV.U32 R2, RZ, RZ, c[0x0][0x160] ;  /* 0x00005800ff027624 */ /* 0x004fe400078e00ff */
[----:B------:R-:W-:Y:S02]  /*32c0*/  IMAD.MOV.U32 R3, RZ, RZ, c[0x0][0x164] ;  /* 0x00005900ff037624 */ /* 0x000fe400078e00ff */
.L_x_2:
[----:B0-----:R-:W2:Y:S04]  /*32d0*/  LDL.64 R4, [R1+0x2c0] ;  /* 0x0002c00001047983 */ /* 0x001ea80000100a00 */
[----:B------:R-:W-:Y:S04]  /*32e0*/  STL.64 [R1+0xd68], R12 ;  /* 0x000d680c01007387 */ /* 0x000fe80000100a00 */
[----:B------:R-:W-:Y:S04]  /*32f0*/  STL.64 [R1+0xd70], R12 ;  /* 0x000d700c01007387 */ /* 0x000fe80000100a00 */
[----:B------:R-:W-:Y:S04]  /*3300*/  STL [R1+0xd90], R12 ;  /* 0x000d900c01007387 */ /* 0x000fe80000100800 */
[----:B------:R-:W-:Y:S04]  /*3310*/  STL.64 [R1+0xda8], R12 ;  /* 0x000da80c01007387 */ /* 0x000fe80000100a00 */
[----:B------:R-:W-:Y:S04]  /*3320*/  STL.64 [R1+0xdc8], R12 ;  /* 0x000dc80c01007387 */ /* 0x000fe80000100a00 */
[----:B------:R-:W-:Y:S04]  /*3330*/  STL.64 [R1+0xdf8], R12 ;  /* 0x000df80c01007387 */ /* 0x000fe80000100a00 */
[----:B------:R-:W-:Y:S04]  /*3340*/  STL.64 [R1+0xe28], R12 ;  /* 0x000e280c01007387 */ /* 0x000fe80000100a00 */
[----:B------:R-:W-:Y:S04]  /*3350*/  STL.64 [R1+0xe58], R12 ;  /* 0x000e580c01007387 */ /* 0x000fe80000100a00 */
[----:B------:R0:W-:Y:S04]  /*3360*/  STL.64 [R1+0xe88], R12 ;  /* 0x000e880c01007387 */ /* 0x0001e80000100a00 */
[----:B0-----:R-:W3:Y:S04]  /*3370*/  LDL.64 R12, [R1+0x430] ;  /* 0x00043000010c7983 */ /* 0x001ee80000100a00 */
[----:B---3--:R0:W-:Y:S04]  /*3380*/  STL.64 [R1+0xe90], R12 ;  /* 0x000e900c01007387 */ /* 0x0081e80000100a00 */
[----:B0-----:R-:W3:Y:S04]  /*3390*/  LDL.64 R12, [R1+0x2b0] ;  /* 0x0002b000010c7983 */ /* 0x001ee80000100a00 */
        /* <DEDUP_REMOVED lines=8> */
[----:B------:R-:W-:Y:S04]  /*3420*/  STL.64 [R1+0xe48], R26 ;  /* 0x000e481a01007387 */ /* 0x000fe80000100a00 */
[----:B------:R-:W-:Y:S04]  /*3430*/  STL.64 [R1+0xe60], R26 ;  /* 0x000e601a01007387 */ /* 0x000fe80000100a00 */
[----:B------:R-:W-:Y:S04]  /*3440*/  STL.64 [R1+0xe78], R26 ;  /* 0x000e781a01007387 */ /* 0x000fe80000100a00 */
[----:B------:R0:W-:Y:S04]  /*3450*/  STL.64 [R1+0xe98], R26 ;  /* 0x000e981a01007387 */ /* 0x0001e80000100a00 */
[----:B0-----:R-:W4:Y:S04]  /*3460*/  LDL.64 R26, [R1+0x2b8] ;  /* 0x0002b800011a7983 */ /* 0x001f280000100a00 */
[----:B------:R-:W-:Y:S04]  /*3470*/  STL.64 [R1+0xd58], R24 ;  /* 0x000d581801007387 */ /* 0x000fe80000100a00 */
[----:B------:R-:W-:Y:S04]  /*3480*/  STL.64 [R1+0xda0], R24 ;  /* 0x000da01801007387 */ /* 0x000fe80000100a00 */
[----:B------:R-:W-:Y:S04]  /*3490*/  STL.64 [R1+0xdd8], R24 ;  /* 0x000dd81801007387 */ /* 0x000fe80000100a00 */
[----:B------:R-:W-:Y:S04]  /*34a0*/  STL.64 [R1+0xe08], R24 ;  /* 0x000e081801007387 */ /* 0x000fe80000100a00 */
[----:B------:R-:W-:Y:S04]  /*34b0*/  STL.64 [R1+0xe38], R24 ;  /* 0x000e381801007387 */ /* 0x000fe80000100a00 */
[----:B------:R-:W-:Y:S01]  /*34c0*/  STL.64 [R1+0xe68], R24 ;  /* 0x000e681801007387 */ /* 0x000fe20000100a00 */
[----:B------:R-:W-:-:S03]  /*34d0*/  ISETP.GT.AND P1, PT, R0, RZ, PT ;  /* 0x000000ff0000720c */ /* 0x000fc60003f24270 */
[----:B------:R-:W-:Y:S04]  /*34e0*/  STL.64 [R1+0xd50], R10 ;  /* 0x000d500a01007387 */ /* 0x000fe80000100a00 */
[----:B------:R-:W-:Y:S04]  /*34f0*/  STL.64 [R1+0xd78], R10 ;  /* 0x000d780a01007387 */ /* 0x000fe80000100a00 */
[----:B------:R0:W-:Y:S01]  /*3500*/  STL.64 [R1+0xdb0], R10 ;  /* 0x000db00a01007387 */ /* 0x0001e20000100a00 */
[----:B--2---:R-:W-:-:S03]  /*3510*/  IADD3 R6, P0, R4, R2, RZ ;  /* 0x0000000204067210 */ /* 0x004fc60007f1e0ff */
[----:B0-----:R-:W2:Y:S02]  /*3520*/  LDL.64 R10, [R1+0x2c8] ;  /* 0x0002c800010a7983 */ /* 0x001ea40000100a00 */
[----:B------:R-:W-:Y:S02]  /*3530*/  IMAD.X R7, R5, 0x1, R3, P0 ;  /* 0x0000000105077824 */ /* 0x000fe400000e0603 */
[----:B------:R-:W-:Y:S04]  /*3540*/  STL.64 [R1+0xd48], R14 ;  /* 0x000d480e01007387 */ /* 0x000fe80000100a00 */
[----:B------:R-:W-:Y:S04]  /*3550*/  STL.64 [R1+0xd80], R14 ;  /* 0x000d800e01007387 */ /* 0x000fe80000100a00 */
[----:B------:R-:W-:Y:S04]  /*3560*/  STL.64 [R1+0xde0], R14 ;  /* 0x000de00e01007387 */ /* 0x000fe80000100a00 */
[----:B------:R-:W-:Y:S04]  /*3570*/  STL.64 [R1+0xe10], R14 ;  /* 0x000e100e01007387 */ /* 0x000fe80000100a00 */
[----:B------:R-:W-:Y:S04]  /*3580*/  STL.64 [R1+0xe40], R14 ;  /* 0x000e400e01007387 */ /* 0x000fe80000100a00 */
[----:B------:R0:W-:Y:S04]  /*3590*/  STL.64 [R1+0xe70], R14 ;  /* 0x000e700e01007387 */ /* 0x0001e80000100a00 */
[----:B------:R-:W-:Y:S04]  /*35a0*/  STL.64 [R1+0xd40], R16 ;  /* 0x000d401001007387 */ /* 0x000fe80000100a00 */
[----:B------:R-:W-:Y:S01]  /*35b0*/  STL.64 [R1+0xd88], R16 ;  /* 0x000d881001007387 */ /* 0x000fe20000100a00 */
[----:B0-----:R-:W-:-:S03]  /*35c0*/  PRMT R14, RZ, 0x7610, R14 ;  /* 0x00007610ff0e7816 */ /* 0x001fc6000000000e */
[----:B------:R-:W-:Y:S01]  /*35d0*/  STL.64 [R1+0xdc0], R16 ;  /* 0x000dc01001007387 */ /* 0x000fe20000100a00 */
[----:B------:R-:W-:-:S03]  /*35e0*/  PRMT R15, RZ, 0x7610, R15 ;  /* 0x00007610ff0f7816 */ /* 0x000fc6000000000f */
[----:B------:R-:W-:Y:S04]  /*35f0*/  STL.64 [R1+0xdf0], R16 ;  /* 0x000df01001007387 */ /* 0x000fe80000100a00 */
[----:B------:R0:W2:Y:S04]  /*3600*/  @P1 LDG.E.U16 R15, [R6.64] ;  /* 0x00000004060f1981 */ /* 0x0000a8000c1e1500 */
[----:B------:R-:W-:Y:S04]  /*3610*/  STL.64 [R1+0xe20], R16 ;  /* 0x000e201001007387 */ /* 0x000fe80000100a00 */
[----:B------:R-:W-:Y:S04]  /*3620*/  STL.64 [R1+0xe50], R16 ;  /* 0x000e501001007387 */ /* 0x000fe80000100a00 */
[----:B------:R1:W-:Y:S04]  /*3630*/  STL.64 [R1+0xe80], R16 ;  /* 0x000e801001007387 */ /* 0x0003e80000100a00 */
[----:B------:R-:W-:Y:S04]  /*3640*/  STL.64 [R1+0xd38], R18 ;  /* 0x000d381201007387 */ /* 0x000fe80000100a00 */
[----:B------:R-:W-:Y:S04]  /*3650*/  STL.64 [R1+0xd30], R20 ;  /* 0x000d301401007387 */ /* 0x000fe80000100a00 */
[----:B------:R-:W-:Y:S04]  /*3660*/  STL.64 [R1+0xd28], R22 ;  /* 0x000d281601007387 */ /* 0x000fe80000100a00 */
[----:B-----5:R-:W-:Y:S01]  /*3670*/  STL [R1+0xcd8], R29 ;  /* 0x000cd81d01007387 */ /* 0x020fe20000100800 */
[----:B----4-:R-:W-:-:S03]  /*3680*/  IADD3 R8, P2, R26, R2, RZ ;  /* 0x000000021a087210 */ /* 0x010fc60007f5e0ff */
[----:B-1----:R-:W4:Y:S01]  /*3690*/  LDL.64 R16, [R1+0x428] ;  /* 0x0004280001107983 */ /* 0x002f220000100a00 */
[----:B---3--:R-:W-:Y:S01]  /*36a0*/  IADD3 R4, P0, R12, R2, RZ ;  /* 0x000000020c047210 */ /* 0x008fe20007f1e0ff */
[----:B------:R-:W-:Y:S02]  /*36b0*/  IMAD.X R9, R27, 0x1, R3, P2 ;  /* 0x000000011b097824 */ /* 0x000fe400010e0603 */
[----:B0-----:R-:W-:Y:S01]  /*36c0*/  IMAD.MOV.U32 R7, RZ, RZ, R13 ;  /* 0x000000ffff077224 */ /* 0x001fe200078e000d */
[----:B------:R-:W3:Y:S04]  /*36d0*/  LDL.LU.64 R26, [R1+0xe98] ;  /* 0x000e9800011a7983 */ /* 0x000ee80000300a00 */
[----:B------:R-:W3:Y:S01]  /*36e0*/  @P1 LDG.E.U16 R14, [R8.64] ;  /* 0x00000004080e1981 */ /* 0x000ee2000c1e1500 */
[----:B------:R-:W-:Y:S01]  /*36f0*/  IMAD.MOV.U32 R6, RZ, RZ, R12 ;  /* 0x000000ffff067224 */ /* 0x000fe200078e000c */
[----:B------:R-:W-:Y:S01]  /*3700*/  PRMT R25, RZ, 0x7610, R25 ;  /* 0x00007610ff197816 */ /* 0x000fe20000000019 */
[----:B------:R-:W-:Y:S01]  /*3710*/  IMAD.X R5, R7, 0x1, R3, P0 ;  /* 0x0000000107057824 */ /* 0x000fe200000e0603 */
[----:B------:R-:W4:Y:S04]  /*3720*/  LDL.LU.64 R12, [R1+0xe90] ;  /* 0x000e9000010c7983 */ /* 0x000f280000300a00 */
[----:B------:R0:W4:Y:S01]  /*3730*/  @P1 LDG.E.U16 R25, [R4.64] ;  /* 0x0000000404191981 */ /* 0x000122000c1e1500 */
[----:B------:R-:W-:-:S02]  /*3740*/  PRMT R24, RZ, 0x7610, R24 ;  /* 0x00007610ff187816 */ /* 0x000fc40000000018 */
[----:B--2---:R-:W-:Y:S01]  /*3750*/  IADD3 R6, P3, R10, R2, RZ ;  /* 0x000000020a067210 */ /* 0x004fe20007f7e0ff */
[----:B0-----:R-:W-:Y:S02]  /*3760*/  IMAD.MOV.U32 R4, RZ, RZ, R10 ;  /* 0x000000ffff047224 */ /* 0x001fe400078e000a */
[----:B------:R-:W-:-:S04]  /*3770*/  IMAD.MOV.U32 R5, RZ, RZ, R11 ;  /* 0x000000ffff057224 */ /* 0x000fc800078e000b */
[----:B------:R-:W-:-:S05]  /*3780*/  IMAD.X R7, R5, 0x1, R3, P3 ;  /* 0x0000000105077824 */ /* 0x000fca00018e0603 */
[----:B------:R-:W2:Y:S04]  /*3790*/  @P1 LDG.E.U16 R24, [R6.64] ;  /* 0x0000000406181981 */ /* 0x000ea8000c1e1500 */
[----:B---3--:R-:W-:Y:S04]  /*37a0*/  STL [R1+0x414], R14 ;  /* 0x0004140e01007387 */ /* 0x008fe80000100800 */
[----:B------:R0:W-:Y:S04]  /*37b0*/  STL [R1+0x410], R15 ;  /* 0x0004100f01007387 */ /* 0x0001e80000100800 */
[----:B------:R-:W3:Y:S04]  /*37c0*/  LDL.64 R10, [R1+0x438] ;  /* 0x00043800010a7983 */ /* 0x000ee80000100a00 */
[----:B0-----:R-:W3:Y:S01]  /*37d0*/  LDL.64 R14, [R1+0x420] ;  /* 0x00042000010e7983 */ /* 0x001ee20000100a00 */
[----:B------:R-:W-:-:S02]  /*37e0*/  ISETP.GT.AND P0, PT, R0, 0x1, PT ;  /* 0x000000010000780c */ /* 0x000fc40003f04270 */
[-C--:B----4-:R-:W-:Y:S02]  /*37f0*/  IADD3 R4, P3, R16, R2.reuse, RZ ;  /* 0x0000000210047210 */ /* 0x090fe40007f7e0ff */
[----:B------:R-:W-:Y:S02]  /*3800*/  IADD3 R8, P2, R12, R2, RZ ;  /* 0x000000020c087210 */ /* 0x000fe40007f5e0ff */
[----:B------:R-:W-:Y:S01]  /*3810*/  PRMT R26, RZ, 0x7610, R26 ;  /* 0x00007610ff1a7816 */ /* 0x000fe2000000001a */
[----:B------:R-:W-:Y:S01]  /*3820*/  IMAD.X R5, R17, 0x1, R3, P3 ;  /* 0x0000000111057824 */ /* 0x000fe200018e0603 */
[----:B------:R-:W-:Y:S01]  /*3830*/  PRMT R27, RZ, 0x7610, R27 ;  /* 0x00007610ff1b7816 */ /* 0x000fe2000000001b */
[----:B------:R-:W-:Y:S02]  /*3840*/  IMAD.X R9, R13, 0x1, R3, P2 ;  /* 0x000000010d097824 */ /* 0x000fe400010e0603 */
[----:B------:R-:W4:Y:S04]  /*3850*/  LDL.LU.64 R12, [R1+0xe88] ;  /* 0x000e8800010c7983 */ /* 0x000f280000300a00 */
[----:B------:R3:W4:Y:S04]  /*3860*/  @P0 LDG.E.U16 R26, [R4.64] ;  /* 0x00000004041a0981 */ /* 0x000728000c1e1500 */
[----:B------:R0:W4:Y:S02]  /*3870*/  @P0 LDG.E.U16 R27, [R8.64] ;  /* 0x00000004081b0981 */ /* 0x000124000c1e1500 */
[----:B0-----:R-:W-:-:S02]  /*3880*/  PRMT R8, RZ, 0x7610, R8 ;  /* 0x00007610ff087816 */ /* 0x001fc40000000008 */
[----:B------:R-:W-:Y:S01]  /*3890*/  PRMT R9, RZ, 0x7610, R9 ;  /* 0x00007610ff097816 */ /* 0x000fe20000000009 */
[----:B--2---:R-:W-:Y:S04]  /*38a0*/  STL [R1+0x40c], R24 ;  /* 0x00040c1801007387 */ /* 0x004fe80000100800 */
[----:B------:R0:W-:Y:S04]  /*38b0*/  STL [R1+0x280], R25 ;  /* 0x0002801901007387 */ /* 0x0001e80000100800 */
[----:B------:R-:W2:Y:S04]  /*38c0*/  LDL.64 R16, [R1+0x448] ;  /* 0x0004480001107983 */ /* 0x000ea80000100a00 */
[----:B0-----:R-:W2:Y:S01]  /*38d0*/  LDL.64 R24, [R1+0x450] ;  /* 0x0004500001187983 */ /* 0x001ea20000100a00 */
[----:B---3--:R-:W-:-:S05]  /*38e0*/  IADD3 R4, P2, R10, R2, RZ ;  /* 0x000000020a047210 */ /* 0x008fca0007f5e0ff */
[----:B------:R-:W-:Y:S01]  /*38f0*/  IMAD.X R5, R11, 0x1, R3, P2 ;  /* 0x000000010b057824 */ /* 0x000fe200010e0603 */
[----:B------:R-:W-:-:S04]  /*3900*/  IADD3 R6, P1, R14, R2, RZ ;  /* 0x000000020e067210 */ /* 0x000fc80007f3e0ff */
[----:B------:R-:W3:Y:S01]  /*3910*/  @P0 LDG.E.U16 R8, [R4.64] ;  /* 0x0000000404080981 */ /* 0x000ee2000c1e1500 */
[----:B------:R-:W-:-:S05]  /*3920*/  IMAD.X R7, R15, 0x1, R3, P1 ;  /* 0x000000010f077824 */ /* 0x000fca00008e0603 */
[----:B------:R2:W3:Y:S01]  /*3930*/  @P0 LDG.E.U16 R9, [R6.64] ;  /* 0x0000000406090981 */ /* 0x0004e2000c1e1500 */
[----:B------:R-:W-:-:S03]  /*3940*/  ISETP.GT.AND P1, PT, R0, 0x2, PT ;  /* 0x000000020000780c */ /* 0x000fc60003f24270 */
[----:B----4-:R-:W-:Y:S04]  /*3950*/  STL [R1+0x404], R26 ;  /* 0x0004041a01007387 */ /* 0x010fe80000100800 */
[----:B------:R0:W-:Y:S04]  /*3960*/  STL [R1+0x408], R27 ;  /* 0x0004081b01007387 */ /* 0x0001e80000100800 */
[----:B------:R-:W4:Y:S04]  /*3970*/  LDL.64 R10, [R1+0x458] ;  /* 0x00045800010a7983 */ /* 0x000f280000100a00 */
[----:B------:R-:W4:Y:S04]  /*3980*/  LDL.64 R14, [R1+0x470] ;  /* 0x00047000010e7983 */ /* 0x000f280000100a00 */
[----:B0-----:R-:W4:Y:S01]  /*3990*/  LDL.64 R26, [R1+0x440] ;  /* 0x00044000011a7983 */ /* 0x001f220000100a00 */
[----:B------:R-:W-:-:S02]  /*39a0*/  PRMT R12, RZ, 0x7610, R12 ;  /* 0x00007610ff0c7816 */ /* 0x000fc4000000000c */
[----:B------:R-:W-:Y:S02]  /*39b0*/  PRMT R13, RZ, 0x7610, R13 ;  /* 0x00007610ff0d7816 */ /* 0x000fe4000000000d */
[----:B--2---:R-:W-:-:S05]  /*39c0*/  IADD3 R6, P2, R24, R2, RZ ;  /* 0x0000000218067210 */ /* 0x004fca0007f5e0ff */
[----:B------:R-:W-:-:S05]  /*39d0*/  IMAD.X R7, R25, 0x1, R3, P2 ;  /* 0x0000000119077824 */ /* 0x000fca00010e0603 */
[----:B------:R0:W2:Y:S04]  /*39e0*/  @P1 LDG.E.U16 R13, [R6.64] ;  /* 0x00000004060d1981 */ /* 0x0000a8000c1e1500 */
[----:B---3--:R1:W-:Y:S04]  /*39f0*/  STL [R1+0x3fc], R8 ;  /* 0x0003fc0801007387 */ /* 0x0083e80000100800 */
[----:B------:R3:W-:Y:S01]  /*3a00*/  STL [R1+0x400], R9 ;  /* 0x0004000901007387 */ /* 0x0007e20000100800 */
[----:B-1----:R-:W-:-:S03]  /*3a10*/  IADD3 R8, P0, R16, R2, RZ ;  /* 0x0000000210087210 */ /* 0x002fc60007f1e0ff */
[----:B------:R-:W2:Y:S02]  /*3a20*/  LDL.64 R24, [R1+0x468] ;  /* 0x0004680001187983 */ /* 0x000ea40000100a00 */
[----:B---3--:R-:W-:Y:S02]  /*3a30*/  IMAD.X R9, R17, 0x1, R3, P0 ;  /* 0x0000000111097824 */ /* 0x008fe400000e0603 */
[----:B------:R-:W3:Y:S04]  /*3a40*/  LDL.LU.64 R16, [R1+0xe80] ;  /* 0x000e800001107983 */ /* 0x000ee80000300a00 */
[----:B------:R-:W2:Y:S01]  /*3a50*/  @P1 LDG.E.U16 R12, [R8.64] ;  /* 0x00000004080c1981 */ /* 0x000ea2000c1e1500 */
[----:B----4-:R-:W-:Y:S01]  /*3a60*/  IADD3 R4, P2, R26, R2, RZ ;  /* 0x000000021a047210 */ /* 0x010fe20007f5e0ff */
[----:B0-----:R-:W-:-:S02]  /*3a70*/  IMAD.MOV.U32 R7, RZ, RZ, R27 ;  /* 0x000000ffff077224 */ /* 0x001fc400078e001b */
[----:B------:R-:W-:Y:S02]  /*3a80*/  IMAD.MOV.U32 R6, RZ, RZ, R26 ;  /* 0x000000ffff067224 */ /* 0x000fe400078e001a */
[----:B------:R-:W4:Y:S01]  /*3a90*/  LDL.LU.64 R26, [R1+0xe78] ;  /* 0x000e7800011a7983 */ /* 0x000f220000300a00 */
[----:B------:R-:W-:Y:S01]  /*3aa0*/  IMAD.X R5, R7, 0x1, R3, P2 ;  /* 0x0000000107057824 */ /* 0x000fe200010e0603 */
[----:B------:R-:W-:Y:S02]  /*3ab0*/  IADD3 R6, P3, R10, R2, RZ ;  /* 0x000000020a067210 */ /* 0x000fe40007f7e0ff */
[----:B---3--:R-:W-:Y:S01]  /*3ac0*/  PRMT R17, RZ, 0x7610, R17 ;  /* 0x00007610ff117816 */ /* 0x008fe20000000011 */
[----:B--2---:R-:W-:Y:S05]  /*3ad0*/  STL [R1+0x3f8], R12 ;  /* 0x0003f80c01007387 */ /* 0x004fea0000100800 */
[----:B------:R0:W2:Y:S01]  /*3ae0*/  @P1 LDG.E.U16 R17, [R4.64] ;  /* 0x0000000404111981 */ /* 0x0000a2000c1e1500 */
[----:B------:R-:W-:-:S03]  /*3af0*/  PRMT R16, RZ, 0x7610, R16 ;  /* 0x00007610ff107816 */ /* 0x000fc60000000010 */
[----:B------:R1:W-:Y:S01]  /*3b00*/  STL [R1+0x3f4], R13 ;  /* 0x0003f40d01007387 */ /* 0x0003e20000100800 */
[----:B0-----:R-:W-:Y:S02]  /*3b10*/  IMAD.MOV.U32 R4, RZ, RZ, R10 ;  /* 0x000000ffff047224 */ /* 0x001fe400078e000a */
[----:B------:R-:W-:Y:S02]  /*3b20*/  IMAD.MOV.U32 R5, RZ, RZ, R11 ;  /* 0x000000ffff057224 */ /* 0x000fe400078e000b */
[----:B------:R-:W3:Y:S02]  /*3b30*/  LDL.64 R10, [R1+0x478] ;  /* 0x00047800010a7983 */ /* 0x000ee40000100a00 */
[----:B------:R-:W-:Y:S02]  /*3b40*/  IMAD.X R7, R5, 0x1, R3, P3 ;  /* 0x0000000105077824 */ /* 0x000fe400018e0603 */
[----:B-1----:R-:W2:Y:S04]  /*3b50*/  LDL.64 R12, [R1+0x460] ;  /* 0x00046000010c7983 */ /* 0x002ea80000100a00 */
[----:B------:R2:W2:Y:S01]  /*3b60*/  @P1 LDG.E.U16 R16, [R6.64] ;  /* 0x0000000406101981 */ /* 0x0004a2000c1e1500 */
[----:B------:R-:W-:-:S02]  /*3b70*/  ISETP.GT.AND P0, PT, R0, 0x3, PT ;  /* 0x000000030000780c */ /* 0x000fc40003f04270 */
[-C--:B------:R-:W-:Y:S02]  /*3b80*/  IADD3 R4, P3, R24, R2.reuse, RZ ;  /* 0x0000000218047210 */ /* 0x080fe40007f7e0ff */
[----:B------:R-:W-:Y:S02]  /*3b90*/  IADD3 R8, P2, R14, R2, RZ ;  /* 0x000000020e087210 */ /* 0x000fe40007f5e0ff */
[----:B----4-:R-:W-:Y:S01]  /*3ba0*/  PRMT R26, RZ, 0x7610, R26 ;  /* 0x00007610ff1a7816 */ /* 0x010fe2000000001a */
[----:B------:R-:W-:Y:S01]  /*3bb0*/  IMAD.X R5, R25, 0x1, R3, P3 ;  /* 0x0000000119057824 */ /* 0x000fe200018e0603 */
[----:B------:R-:W-:Y:S01]  /*3bc0*/  PRMT R27, RZ, 0x7610, R27 ;  /* 0x00007610ff1b7816 */ /* 0x000fe2000000001b */
[----:B------:R-:W-:Y:S02]  /*3bd0*/  IMAD.X R9, R15, 0x1, R3, P2 ;  /* 0x000000010f097824 */ /* 0x000fe400010e0603 */
[----:B------:R-:W4:Y:S04]  /*3be0*/  LDL.LU.64 R14, [R1+0xe70] ;  /* 0x000e7000010e7983 */ /* 0x000f280000300a00 */
[----:B------:R3:W4:Y:S04]  /*3bf0*/  @P0 LDG.E.U16 R26, [R4.64] ;  /* 0x00000004041a0981 */ /* 0x000728000c1e1500 */
[----:B------:R0:W4:Y:S02]  /*3c00*/  @P0 LDG.E.U16 R27, [R8.64] ;  /* 0x00000004081b0981 */ /* 0x000124000c1e1500 */
[----:B0-----:R-:W-:-:S02]  /*3c10*/  PRMT R8, RZ, 0x7610, R8 ;  /* 0x00007610ff087816 */ /* 0x001fc40000000008 */
[----:B------:R-:W-:Y:S02]  /*3c20*/  PRMT R9, RZ, 0x7610, R9 ;  /* 0x00007610ff097816 */ /* 0x000fe40000000009 */
[-C--:B---3--:R-:W-:Y:S02]  /*3c30*/  IADD3 R4, P2, R10, R2.reuse, RZ ;  /* 0x000000020a047210 */ /* 0x088fe40007f5e0ff */
[----:B--2---:R-:W-:-:S03]  /*3c40*/  IADD3 R6, P1, R12, R2, RZ ;  /* 0x000000020c067210 */ /* 0x004fc60007f3e0ff */
[--C-:B------:R-:W-:Y:S01]  /*3c50*/  IMAD.X R5, R11, 0x1, R3.reuse, P2 ;  /* 0x000000010b057824 */ /* 0x100fe200010e0603 */
[----:B------:R-:W-:Y:S01]  /*3c60*/  STL [R1+0x3e8], R16 ;  /* 0x0003e81001007387 */ /* 0x000fe20000100800 */
[----:B------:R-:W-:-:S03]  /*3c70*/  IMAD.X R7, R13, 0x1, R3, P1 ;  /* 0x000000010d077824 */ /* 0x000fc600008e0603 */
[----:B------:R0:W-:Y:S04]  /*3c80*/  STL [R1+0x3f0], R17 ;  /* 0x0003f01101007387 */ /* 0x0001e80000100800 */
[----:B------:R-:W2:Y:S04]  /*3c90*/  @P0 LDG.E.U16 R8, [R4.64] ;  /* 0x0000000404080981 */ /* 0x000ea8000c1e1500 */
[----:B------:R-:W3:Y:S04]  /*3ca0*/  LDL.64 R24, [R1+0x488] ;  /* 0x0004880001187983 */ /* 0x000ee80000100a00 */
[----:B0-----:R-:W3:Y:S04]  /*3cb0*/  LDL.64 R16, [R1+0x490] ;  /* 0x0004900001107983 */ /* 0x001ee80000100a00 */
        /* <DEDUP_REMOVED lines=8> */
[----:B------:R-:W-:Y:S01]  /*3d40*/  PRMT R15, RZ, 0x7610, R15 ;  /* 0x00007610ff0f7816 */ /* 0x000fe2000000000f */
[----:B--2---:R0:W-:Y:S01]  /*3d50*/  STL [R1+0x3d8], R8 ;  /* 0x0003d80801007387 */ /* 0x0041e20000100800 */
[-C--:B---3--:R-:W-:Y:S02]  /*3d60*/  IADD3 R6, P2, R16, R2.reuse, RZ ;  /* 0x0000000210067210 */ /* 0x088fe40007f5e0ff */
[----:B0-----:R-:W-:Y:S01]  /*3d70*/  IADD3 R8, P0, R24, R2, RZ ;  /* 0x0000000218087210 */ /* 0x001fe20007f1e0ff */
[----:B------:R0:W-:Y:S02]  /*3d80*/  STL [R1+0x3dc], R9 ;  /* 0x0003dc0901007387 */ /* 0x0001e40000100800 */
[--C-:B------:R-:W-:Y:S02]  /*3d90*/  IMAD.X R7, R17, 0x1, R3.reuse, P2 ;  /* 0x0000000111077824 */ /* 0x100fe400010e0603 */
[----:B------:R-:W2:Y:S04]  /*3da0*/  LDL.64 R16, [R1+0x4a8] ;  /* 0x0004a80001107983 */ /* 0x000ea80000100a00 */
[----:B------:R1:W3:Y:S01]  /*3db0*/  @P1 LDG.E.U16 R15, [R6.64] ;  /* 0x00000004060f1981 */ /* 0x0002e2000c1e1500 */
[----:B0-----:R-:W-:-:S03]  /*3dc0*/  IMAD.X R9, R25, 0x1, R3, P0 ;  /* 0x0000000119097824 */ /* 0x001fc600000e0603 */
[----:B------:R-:W2:Y:S04]  /*3dd0*/  LDL.LU.64 R24, [R1+0xe68] ;  /* 0x000e680001187983 */ /* 0x000ea80000300a00 */
[----:B------:R-:W3:Y:S01]  /*3de0*/  @P1 LDG.E.U16 R14, [R8.64] ;  /* 0x00000004080e1981 */ /* 0x000ee2000c1e1500 */
[-C--:B----4-:R-:W-:Y:S01]  /*3df0*/  IADD3 R4, P2, R26, R2.reuse, RZ ;  /* 0x000000021a047210 */ /* 0x090fe20007f5e0ff */
[----:B-1----:R-:W-:Y:S02]  /*3e00*/  IMAD.MOV.U32 R7, RZ, RZ, R27 ;  /* 0x000000ffff077224 */ /* 0x002fe400078e001b */
[----:B------:R-:W-:Y:S02]  /*3e10*/  IMAD.MOV.U32 R6, RZ, RZ, R26 ;  /* 0x000000ffff067224 */ /* 0x000fe400078e001a */
[----:B------:R-:W4:Y:S01]  /*3e20*/  LDL.LU.64 R26, [R1+0xe60] ;  /* 0x000e6000011a7983 */ /* 0x000f220000300a00 */
[----:B------:R-:W-:Y:S01]  /*3e30*/  IMAD.X R5, R7, 0x1, R3, P2 ;  /* 0x0000000107057824 */ /* 0x000fe200010e0603 */
[----:B------:R-:W-:-:S02]  /*3e40*/  IADD3 R6, P3, R10, R2, RZ ;  /* 0x000000020a067210 */ /* 0x000fc40007f7e0ff */
[----:B--2---:R-:W-:Y:S01]  /*3e50*/  PRMT R25, RZ, 0x7610, R25 ;  /* 0x00007610ff197816 */ /* 0x004fe20000000019 */
[----:B---3--:R-:W-:Y:S05]  /*3e60*/  STL [R1+0x3d4], R14 ;  /* 0x0003d40e01007387 */ /* 0x008fea0000100800 */
        /* <DEDUP_REMOVED lines=372> */
[----:B------:R3:W3:Y:S04]  /*55b0*/  @P0 LDG.E.U16 R9, [R6.64] ;  /* 0x0000000406090981 */ /* 0x0006e8000c1e1500 */
[----:B----4-:R-:W-:Y:S04]  /*55c0*/  STL [R1+0x300], R26 ;  /* 0x0003001a01007387 */ /* 0x010fe80000100800 */
[----:B------:R0:W-:Y:S04]  /*55d0*/  STL [R1+0x304], R27 ;  /* 0x0003041b01007387 */ /* 0x0001e80000100800 */
[----:B------:R-:W4:Y:S04]  /*55e0*/  LDL.64 R14, [R1+0x658] ;  /* 0x00065800010e7983 */ /* 0x000f280000100a00 */
[----:B------:R-:W4:Y:S04]  /*55f0*/  LDL.64 R10, [R1+0x670] ;  /* 0x00067000010a7983 */ /* 0x000f280000100a00 */
[----:B0-----:R-:W4:Y:S04]  /*5600*/  LDL.64 R26, [R1+0x640] ;  /* 0x00064000011a7983 */ /* 0x001f280000100a00 */
[----:B--2---:R0:W-:Y:S01]  /*5610*/  STL [R1+0x2f8], R8 ;  /* 0x0002f80801007387 */ /* 0x0041e20000100800 */
[----:B---3--:R-:W-:-:S02]  /*5620*/  IADD3 R6, P2, R24, R2, RZ ;  /* 0x0000000218067210 */ /* 0x008fc40007f5e0ff */
[----:B0-----:R-:W-:Y:S01]  /*5630*/  IADD3 R8, P0, R16, R2, RZ ;  /* 0x0000000210087210 */ /* 0x001fe20007f1e0ff */
[----:B------:R0:W-:Y:S02]  /*5640*/  STL [R1+0x2fc], R9 ;  /* 0x0002fc0901007387 */ /* 0x0001e40000100800 */
[--C-:B------:R-:W-:Y:S02]  /*5650*/  IMAD.X R7, R25, 0x1, R3.reuse, P2 ;  /* 0x0000000119077824 */ /* 0x100fe400010e0603 */
[----:B------:R-:W2:Y:S01]  /*5660*/  LDL.64 R24, [R1+0x668] ;  /* 0x0006680001187983 */ /* 0x000ea20000100a00 */
[----:B0-----:R-:W-:-:S03]  /*5670*/  IMAD.X R9, R17, 0x1, R3, P0 ;  /* 0x0000000111097824 */ /* 0x001fc600000e0603 */
[----:B------:R-:W3:Y:S01]  /*5680*/  LDL.LU.64 R16, [R1+0xdc0] ;  /* 0x000dc00001107983 */ /* 0x000ee20000300a00 */
[----:B------:R-:W-:Y:S02]  /*5690*/  ISETP.GT.AND P1, PT, R0, 0x12, PT ;  /* 0x000000120000780c */ /* 0x000fe40003f24270 */
[----:B------:R-:W-:Y:S02]  /*56a0*/  PRMT R13, RZ, 0x7610, R13 ;  /* 0x00007610ff0d7816 */ /* 0x000fe4000000000d */
[----:B------:R-:W-:Y:S02]  /*56b0*/  PRMT R12, RZ, 0x7610, R12 ;  /* 0x00007610ff0c7816 */ /* 0x000fe4000000000c */
[----:B----4-:R-:W-:-:S07]  /*56c0*/  IADD3 R4, P2, R26, R2, RZ ;  /* 0x000000021a047210 */ /* 0x010fce0007f5e0ff */
[----:B------:R0:W4:Y:S04]  /*56d0*/  @P1 LDG.E.U16 R13, [R6.64] ;  /* 0x00000004060d1981 */ /* 0x000128000c1e1500 */
[----:B------:R1:W2:Y:S01]  /*56e0*/  @P1 LDG.E.U16 R12, [R8.64] ;  /* 0x00000004080c1981 */ /* 0x0002a2000c1e1500 */
[----:B0-----:R-:W-:-:S04]  /*56f0*/  IMAD.MOV.U32 R7, RZ, RZ, R27 ;  /* 0x000000ffff077224 */ /* 0x001fc800078e001b */
[----:B------:R-:W-:Y:S02]  /*5700*/  IMAD.X R5, R7, 0x1, R3, P2 ;  /* 0x0000000107057824 */ /* 0x000fe400010e0603 */
[----:B------:R-:W-:Y:S01]  /*5710*/  IMAD.MOV.U32 R6, RZ, RZ, R26 ;  /* 0x000000ffff067224 */ /* 0x000fe200078e001a */
[----:B------:R-:W-:Y:S01]  /*5720*/  IADD3 R6, P3, R14, R2, RZ ;  /* 0x000000020e067210 */ /* 0x000fe20007f7e0ff */
[----:B------:R-:W4:Y:S01]  /*5730*/  LDL.LU R26, [R1+0xdb8] ;  /* 0x000db800011a7983 */ /* 0x000f220000300800 */
[----:B---3--:R-:W-:Y:S02]  /*5740*/  PRMT R17, RZ, 0x7610, R17 ;  /* 0x00007610ff117816 */ /* 0x008fe40000000011 */
[----:B------:R-:W-:-:S04]  /*5750*/  PRMT R16, RZ, 0x7610, R16 ;  /* 0x00007610ff107816 */ /* 0x000fc80000000010 */
[----:B------:R0:W3:Y:S02]  /*5760*/  @P1 LDG.E.U16 R17, [R4.64] ;  /* 0x0000000404111981 */ /* 0x0000e4000c1e1500 */
[----:B0-----:R-:W-:-:S04]  /*5770*/  IMAD.MOV.U32 R5, RZ, RZ, R15 ;  /* 0x000000ffff057224 */ /* 0x001fc800078e000f */
[----:B------:R-:W-:-:S05]  /*5780*/  IMAD.X R7, R5, 0x1, R3, P3 ;  /* 0x0000000105077824 */ /* 0x000fca00018e0603 */
[----:B------:R-:W3:Y:S01]  /*5790*/  @P1 LDG.E.U16 R16, [R6.64] ;  /* 0x0000000406101981 */ /* 0x000ee2000c1e1500 */
[----:B-1----:R-:W-:Y:S01]  /*57a0*/  IADD3 R8, P2, R10, R2, RZ ;  /* 0x000000020a087210 */ /* 0x002fe20007f5e0ff */
[----:B------:R-:W-:Y:S02]  /*57b0*/  IMAD.MOV.U32 R4, RZ, RZ, R14 ;  /* 0x000000ffff047224 */ /* 0x000fe400078e000e */
[----:B--2---:R-:W-:Y:S02]  /*57c0*/  STL [R1+0x2f4], R12 ;  /* 0x0002f40c01007387 */ /* 0x004fe40000100800 */
[----:B------:R-:W-:Y:S02]  /*57d0*/  IMAD.X R9, R11, 0x1, R3, P2 ;  /* 0x000000010b097824 */ /* 0x000fe400010e0603 */
[----:B----4-:R0:W-:Y:S04]  /*57e0*/  STL [R1+0x2f0], R13 ;  /* 0x0002f00d01007387 */ /* 0x0101e80000100800 */
[----:B------:R-:W2:Y:S04]  /*57f0*/  LDL.64 R14, [R1+0x678] ;  /* 0x00067800010e7983 */ /* 0x000ea80000100a00 */
[----:B0-----:R-:W4:Y:S04]  /*5800*/  LDL.64 R12, [R1+0x660] ;  /* 0x00066000010c7983 */ /* 0x001f280000100a00 */
[----:B------:R-:W2:Y:S01]  /*5810*/  LDL.LU.64 R10, [R1+0xdb0] ;  /* 0x000db000010a7983 */ /* 0x000ea20000300a00 */
[----:B------:R-:W-:-:S02]  /*5820*/  ISETP.GT.AND P0, PT, R0, 0x13, PT ;  /* 0x000000130000780c */ /* 0x000fc40003f04270 */
[----:B------:R-:W-:-:S11]  /*5830*/  PRMT R26, RZ, 0x7610, R26 ;  /* 0x00007610ff1a7816 */ /* 0x000fd6000000001a */
[----:B------:R0:W4:Y:S04]  /*5840*/  @P0 LDG.E.U16 R26, [R8.64] ;  /* 0x00000004081a0981 */ /* 0x000128000c1e1500 */
[----:B---3--:R-:W-:Y:S04]  /*5850*/  STL [R1+0x2e8], R16 ;  /* 0x0002e81001007387 */ /* 0x008fe80000100800 */
[----:B------:R1:W-:Y:S04]  /*5860*/  STL [R1+0x2ec], R17 ;  /* 0x0002ec1101007387 */ /* 0x0003e80000100800 */
[----:B-1----:R-:W3:Y:S01]  /*5870*/  LDL.64 R16, [R1+0x690] ;  /* 0x0006900001107983 */ /* 0x002ee20000100a00 */
[----:B------:R-:W-:-:S05]  /*5880*/  IADD3 R4, P3, R24, R2, RZ ;  /* 0x0000000218047210 */ /* 0x000fca0007f7e0ff */
[----:B------:R-:W-:Y:S01]  /*5890*/  IMAD.X R5, R25, 0x1, R3, P3 ;  /* 0x0000000119057824 */ /* 0x000fe200018e0603 */
[----:B--2---:R-:W-:Y:S01]  /*58a0*/  PRMT R11, RZ, 0x7610, R11 ;  /* 0x00007610ff0b7816 */ /* 0x004fe2000000000b */
[----:B------:R-:W2:Y:S01]  /*58b0*/  LDL.64 R24, [R1+0x688] ;  /* 0x0006880001187983 */ /* 0x000ea20000100a00 */
[-C--:B----4-:R-:W-:Y:S02]  /*58c0*/  IADD3 R6, P1, R12, R2.reuse, RZ ;  /* 0x000000020c067210 */ /* 0x090fe40007f3e0ff */
[----:B------:R-:W-:Y:S02]  /*58d0*/  PRMT R10, RZ, 0x7610, R10 ;  /* 0x00007610ff0a7816 */ /* 0x000fe4000000000a */
[----:B------:R1:W4:Y:S01]  /*58e0*/  @P0 LDG.E.U16 R11, [R4.64] ;  /* 0x00000004040b0981 */ /* 0x000322000c1e1500 */
[----:B------:R-:W-:Y:S01]  /*58f0*/  IMAD.X R7, R13, 0x1, R3, P1 ;  /* 0x000000010d077824 */ /* 0x000fe200008e0603 */
[----:B0-----:R-:W-:Y:S02]  /*5900*/  PRMT R8, RZ, 0x7610, R8 ;  /* 0x00007610ff087816 */ /* 0x001fe40000000008 */
[----:B-1----:R-:W-:-:S02]  /*5910*/  IADD3 R4, P2, R14, R2, RZ ;  /* 0x000000020e047210 */ /* 0x002fc40007f5e0ff */
[----:B------:R3:W2:Y:S03]  /*5920*/  @P0 LDG.E.U16 R10, [R6.64] ;  /* 0x00000004060a0981 */ /* 0x0006a6000c1e1500 */
[----:B------:R-:W-:Y:S01]  /*5930*/  IMAD.X R5, R15, 0x1, R3, P2 ;  /* 0x000000010f057824 */ /* 0x000fe200010e0603 */
[----:B------:R-:W-:Y:S02]  /*5940*/  ISETP.GT.AND P1, PT, R0, 0x14, PT ;  /* 0x000000140000780c */ /* 0x000fe40003f24270 */
[----:B------:R-:W-:Y:S02]  /*5950*/  PRMT R9, RZ, 0x7610, R9 ;  /* 0x00007610ff097816 */ /* 0x000fe40000000009 */
[----:B------:R0:W4:Y:S04]  /*5960*/  @P0 LDG.E.U16 R8, [R4.64] ;  /* 0x0000000404080981 */ /* 0x000128000c1e1500 */
[----:B------:R1:W-:Y:S01]  /*5970*/  STL [R1+0x2e4], R26 ;  /* 0x0002e41a01007387 */ /* 0x0003e20000100800 */
[----:B0-----:R-:W-:-:S03]  /*5980*/  IMAD.MOV.U32 R5, RZ, RZ, R9 ;  /* 0x000000ffff057224 */ /* 0x001fc600078e0009 */
[----:B-1----:R-:W4:Y:S04]  /*5990*/  LDL.64 R26, [R1+0x680] ;  /* 0x00068000011a7983 */ /* 0x002f280000100a00 */
[----:B------:R-:W4:Y:S04]  /*59a0*/  LDL.LU.64 R12, [R1+0xda8] ;  /* 0x000da800010c7983 */ /* 0x000f280000300a00 */
[----:B------:R-:W4:Y:S01]  /*59b0*/  LDL.64 R14, [R1+0x698] ;  /* 0x00069800010e7983 */ /* 0x000f220000100a00 */
[----:B---3--:R-:W-:-:S05]  /*59c0*/  IADD3 R6, P2, R16, R2, RZ ;  /* 0x0000000210067210 */ /* 0x008fca0007f5e0ff */
[----:B------:R-:W-:-:S05]  /*59d0*/  IMAD.X R7, R17, 0x1, R3, P2 ;  /* 0x0000000111077824 */ /* 0x000fca00010e0603 */
[----:B------:R0:W3:Y:S04]  /*59e0*/  @P1 LDG.E.U16 R5, [R6.64] ;  /* 0x0000000406051981 */ /* 0x0000e8000c1e1500 */
[----:B--2---:R-:W-:Y:S04]  /*59f0*/  STL [R1+0x2dc], R10 ;  /* 0x0002dc0a01007387 */ /* 0x004fe80000100800 */
[----:B----4-:R1:W-:Y:S04]  /*5a00*/  STL [R1+0x2e0], R11 ;  /* 0x0002e00b01007387 */ /* 0x0103e80000100800 */
[----:B-1----:R-:W2:Y:S04]  /*5a10*/  LDL.64 R10, [R1+0x6b0] ;  /* 0x0006b000010a7983 */ /* 0x002ea80000100a00 */
[----:B------:R1:W-:Y:S04]  /*5a20*/  STL [R1+0x2d8], R8 ;  /* 0x0002d80801007387 */ /* 0x0003e80000100800 */
[----:B------:R-:W4:Y:S01]  /*5a30*/  LDL.64 R16, [R1+0x6a8] ;  /* 0x0006a80001107983 */ /* 0x000f220000100a00 */
[----:B-1----:R-:W-:-:S03]  /*5a40*/  IADD3 R8, P0, R24, R2, RZ ;  /* 0x0000000218087210 */ /* 0x002fc60007f1e0ff */
[----:B------:R1:W-:Y:S01]  /*5a50*/  STL.S16 [R1+0x2d0], R9 ;  /* 0x0002d00901007387 */ /* 0x0003e20000100600 */
[----:B------:R-:W-:Y:S02]  /*5a60*/  PRMT R13, RZ, 0x7610, R13 ;  /* 0x00007610ff0d7816 */ /* 0x000fe4000000000d */
[----:B------:R-:W-:Y:S02]  /*5a70*/  PRMT R12, RZ, 0x7610, R12 ;  /* 0x00007610ff0c7816 */ /* 0x000fe4000000000c */
[-C--:B------:R-:W-:Y:S01]  /*5a80*/  IADD3 R4, P2, R26, R2.reuse, RZ ;  /* 0x000000021a047210 */ /* 0x080fe20007f5e0ff */
[----:B-1----:R-:W-:Y:S02]  /*5a90*/  IMAD.X R9, R25, 0x1, R3, P0 ;  /* 0x0000000119097824 */ /* 0x002fe400000e0603 */
[----:B------:R-:W2:Y:S04]  /*5aa0*/  LDL.LU.64 R24, [R1+0xda0] ;  /* 0x000da00001187983 */ /* 0x000ea80000300a00 */
[----:B------:R1:W2:Y:S01]  /*5ab0*/  @P1 LDG.E.U16 R13, [R8.64] ;  /* 0x00000004080d1981 */ /* 0x0002a2000c1e1500 */
[----:B0-----:R-:W-:Y:S01]  /*5ac0*/  IADD3 R6, P3, R14, R2, RZ ;  /* 0x000000020e067210 */ /* 0x001fe20007f7e0ff */
[----:B-1----:R-:W-:Y:S01]  /*5ad0*/  IMAD.MOV.U32 R8, RZ, RZ, R12 ;  /* 0x000000ffff087224 */ /* 0x002fe200078e000c */
[----:B------:R-:W-:Y:S01]  /*5ae0*/  PRMT R9, RZ, 0x7610, R9 ;  /* 0x00007610ff097816 */ /* 0x000fe20000000009 */
[----:B---3--:R0:W-:Y:S02]  /*5af0*/  @P1 STL [R1+0x2d0], R5 ;  /* 0x0002d00501001387 */ /* 0x0081e40000100800 */
[----:B0-----:R-:W-:-:S02]  /*5b00*/  IMAD.X R5, R27, 0x1, R3, P2 ;  /* 0x000000011b057824 */ /* 0x001fc400010e0603 */
[----:B------:R-:W3:Y:S04]  /*5b10*/  LDL.LU.64 R26, [R1+0xd98] ;  /* 0x000d9800011a7983 */ /* 0x000ee80000300a00 */
[----:B------:R0:W3:Y:S02]  /*5b20*/  @P1 LDG.E.U16 R8, [R4.64] ;  /* 0x0000000404081981 */ /* 0x0000e4000c1e1500 */
[----:B0-----:R-:W-:-:S04]  /*5b30*/  IMAD.MOV.U32 R5, RZ, RZ, R15 ;  /* 0x000000ffff057224 */ /* 0x001fc800078e000f */
[----:B------:R-:W-:Y:S02]  /*5b40*/  IMAD.X R7, R5, 0x1, R3, P3 ;  /* 0x0000000105077824 */ /* 0x000fe400018e0603 */
[----:B------:R-:W-:-:S06]  /*5b50*/  IMAD.MOV.U32 R5, RZ, RZ, R9 ;  /* 0x000000ffff057224 */ /* 0x000fcc00078e0009 */
[----:B------:R-:W3:Y:S01]  /*5b60*/  @P1 LDG.E.U16 R5, [R6.64] ;  /* 0x0000000406051981 */ /* 0x000ee2000c1e1500 */
[----:B------:R-:W-:-:S03]  /*5b70*/  IMAD.MOV.U32 R4, RZ, RZ, R14 ;  /* 0x000000ffff047224 */ /* 0x000fc600078e000e */
[----:B------:R-:W-:Y:S01]  /*5b80*/  STL.S16 [R1+0x10c], R12 ;  /* 0x00010c0c01007387 */ /* 0x000fe20000100600 */
[----:B------:R-:W-:Y:S02]  /*5b90*/  ISETP.GT.AND P0, PT, R0, 0x15, PT ;  /* 0x000000150000780c */ /* 0x000fe40003f04270 */
[----:B----4-:R-:W-:Y:S01]  /*5ba0*/  IADD3 R4, P3, R16, R2, RZ ;  /* 0x0000000210047210 */ /* 0x010fe20007f7e0ff */
[----:B--2---:R0:W-:Y:S04]  /*5bb0*/  STL [R1+0x2d4], R13 ;  /* 0x0002d40d01007387 */ /* 0x0041e80000100800 */
[----:B------:R-:W2:Y:S04]  /*5bc0*/  LDL.64 R14, [R1+0x6b8] ;  /* 0x0006b800010e7983 */ /* 0x000ea80000100a00 */
[----:B0-----:R-:W4:Y:S04]  /*5bd0*/  LDL.64 R12, [R1+0x6a0] ;  /* 0x0006a000010c7983 */ /* 0x001f280000100a00 */
[----:B---3--:R0:W-:Y:S01]  /*5be0*/  @P1 STL [R1+0x10c], R8 ;  /* 0x00010c0801001387 */ /* 0x0081e20000100800 */
[----:B------:R-:W-:-:S03]  /*5bf0*/  PRMT R26, RZ, 0x7610, R26 ;  /* 0x00007610ff1a7816 */ /* 0x000fc6000000001a */
[----:B------:R1:W-:Y:S01]  /*5c00*/  STL.S16 [R1+0x108], R9 ;  /* 0x0001080901007387 */ /* 0x0003e20000100600 */
[----:B0-----:R-:W-:Y:S02]  /*5c10*/  IADD3 R8, P2, R10, R2, RZ ;  /* 0x000000020a087210 */ /* 0x001fe40007f5e0ff */
[----:B------:R-:W-:-:S03]  /*5c20*/  PRMT R27, RZ, 0x7610, R27 ;  /* 0x00007610ff1b7816 */ /* 0x000fc6000000001b */
[--C-:B-1----:R-:W-:Y:S02]  /*5c30*/  IMAD.X R9, R11, 0x1, R3.reuse, P2 ;  /* 0x000000010b097824 */ /* 0x102fe400010e0603 */
[----:B------:R-:W3:Y:S04]  /*5c40*/  LDL.64 R10, [R1+0x6d0] ;  /* 0x0006d000010a7983 */ /* 0x000ee80000100a00 */
[----:B------:R-:W2:Y:S04]  /*5c50*/  @P0 LDG.E.U16 R27, [R8.64] ;  /* 0x00000004081b0981 */ /* 0x000ea8000c1e1500 */
[----:B------:R0:W-:Y:S02]  /*5c60*/  @P1 STL [R1+0x108], R5 ;  /* 0x0001080501001387 */ /* 0x0001e40000100800 */
[----:B0-----:R-:W-:-:S02]  /*5c70*/  IMAD.X R5, R17, 0x1, R3, P3 ;  /* 0x0000000111057824 */ /* 0x001fc400018e0603 */
[----:B------:R-:W2:Y:S04]  /*5c80*/  LDL.64 R16, [R1+0x6c8] ;  /* 0x0006c80001107983 */ /* 0x000ea80000100a00 */
[----:B------:R-:W2:Y:S01]  /*5c90*/  @P0 LDG.E.U16 R26, [R4.64] ;  /* 0x00000004041a0981 */ /* 0x000ea2000c1e1500 */
[----:B----4-:R-:W-:-:S03]  /*5ca0*/  IADD3 R6, P1, R12, R2, RZ ;  /* 0x000000020c067210 */ /* 0x010fc60007f3e0ff */
[----:B--2---:R-:W-:Y:S04]  /*5cb0*/  STL [R1+0x100], R26 ;  /* 0x0001001a01007387 */ /* 0x004fe80000100800 */
[----:B------:R0:W-:Y:S04]  /*5cc0*/  STL [R1+0x104], R27 ;  /* 0x0001041b01007387 */ /* 0x0001e80000100800 */
[----:B0-----:R-:W2:Y:S04]  /*5cd0*/  LDL.64 R26, [R1+0x6c0] ;  /* 0x0006c000011a7983 */ /* 0x001ea80000100a00 */
[----:B------:R-:W4:Y:S01]  /*5ce0*/  LDL.LU R12, [R1+0xd90] ;  /* 0x000d9000010c7983 */ /* 0x000f220000300800 */
[----:B------:R-:W-:Y:S01]  /*5cf0*/  IADD3 R4, P2, R14, R2, RZ ;  /* 0x000000020e047210 */ /* 0x000fe20007f5e0ff */
[----:B------:R-:W-:Y:S01]  /*5d00*/  IMAD.X R7, R13, 0x1, R3, P1 ;  /* 0x000000010d077824 */ /* 0x000fe200008e0603 */
[----:B------:R-:W-:-:S03]  /*5d10*/  PRMT R8, RZ, 0x7610, R8 ;  /* 0x00007610ff087816 */ /* 0x000fc60000000008 */
[----:B------:R-:W-:Y:S01]  /*5d20*/  IMAD.X R5, R15, 0x1, R3, P2 ;  /* 0x000000010f057824 */ /* 0x000fe200010e0603 */
[----:B------:R-:W-:-:S04]  /*5d30*/  ISETP.GT.AND P1, PT, R0, 0x16, PT ;  /* 0x000000160000780c */ /* 0x000fc80003f24270 */
[----:B------:R0:W2:Y:S01]  /*5d40*/  @P0 LDG.E.U16 R8, [R4.64] ;  /* 0x0000000404080981 */ /* 0x0000a2000c1e1500 */
[----:B------:R-:W-:-:S05]  /*5d50*/  PRMT R9, RZ, 0x7610, R9 ;  /* 0x00007610ff097816 */ /* 0x000fca0000000009 */
[----:B0-----:R-:W-:Y:S01]  /*5d60*/  IMAD.MOV.U32 R5, RZ, RZ, R9 ;  /* 0x000000ffff057224 */ /* 0x001fe200078e0009 */
[----:B----4-:R-:W-:-:S06]  /*5d70*/  PRMT R12, RZ, 0x7610, R12 ;  /* 0x00007610ff0c7816 */ /* 0x010fcc000000000c */
[----:B------:R3:W4:Y:S02]  /*5d80*/  @P0 LDG.E.U16 R12, [R6.64] ;  /* 0x00000004060c0981 */ /* 0x000724000c1e1500 */
[----:B---3--:R-:W-:-:S05]  /*5d90*/  IADD3 R6, P2, R10, R2, RZ ;  /* 0x000000020a067210 */ /* 0x008fca0007f5e0ff */
[----:B------:R-:W-:-:S05]  /*5da0*/  IMAD.X R7, R11, 0x1, R3, P2 ;  /* 0x000000010b077824 */ /* 0x000fca00010e0603 */
[----:B------:R-:W3:Y:S01]  /*5db0*/  @P1 LDG.E.U16 R5, [R6.64] ;  /* 0x0000000406051981 */ /* 0x000ee2000c1e1500 */
[----:B------:R-:W-:Y:S02]  /*5dc0*/  PRMT R25, RZ, 0x7610, R25 ;  /* 0x00007610ff197816 */ /* 0x000fe40000000019 */
[----:B------:R-:W-:Y:S02]  /*5dd0*/  PRMT R24, RZ, 0x7610, R24 ;  /* 0x00007610ff187816 */ /* 0x000fe40000000018 */
[-C--:B--2---:R-:W-:Y:S01]  /*5de0*/  IADD3 R4, P2, R26, R2.reuse, RZ ;  /* 0x000000021a047210 */ /* 0x084fe20007f5e0ff */
[----:B----4-:R0:W-:Y:S04]  /*5df0*/  STL [R1+0xfc], R12 ;  /* 0x0000fc0c01007387 */ /* 0x0101e80000100800 */
[----:B------:R-:W2:Y:S04]  /*5e00*/  LDL.64 R14, [R1+0x6f0] ;  /* 0x0006f000010e7983 */ /* 0x000ea80000100a00 */
[----:B0-----:R-:W4:Y:S04]  /*5e10*/  LDL.64 R12, [R1+0x6d8] ;  /* 0x0006d800010c7983 */ /* 0x001f280000100a00 */
[----:B------:R0:W-:Y:S04]  /*5e20*/  STL [R1+0xf8], R8 ;  /* 0x0000f80801007387 */ /* 0x0001e80000100800 */
[----:B------:R-:W2:Y:S01]  /*5e30*/  LDL.64 R10, [R1+0x6e8] ;  /* 0x0006e800010a7983 */ /* 0x000ea20000100a00 */
[----:B0-----:R-:W-:-:S03]  /*5e40*/  IADD3 R8, P0, R16, R2, RZ ;  /* 0x0000000210087210 */ /* 0x001fc60007f1e0ff */
[----:B------:R0:W-:Y:S02]  /*5e50*/  STL.S16 [R1+0xf0], R9 ;  /* 0x0000f00901007387 */ /* 0x0001e40000100600 */
[----:B0-----:R-:W-:Y:S02]  /*5e60*/  IMAD.X R9, R17, 0x1, R3, P0 ;  /* 0x0000000111097824 */ /* 0x001fe400000e0603 */
[----:B------:R-:W2:Y:S04]  /*5e70*/  LDL.LU.64 R16, [R1+0xd88] ;  /* 0x000d880001107983 */ /* 0x000ea80000300a00 */
[----:B------:R0:W2:Y:S04]  /*5e80*/  @P1 LDG.E.U16 R25, [R8.64] ;  /* 0x0000000408191981 */ /* 0x0000a8000c1e1500 */
[----:B---3--:R1:W-:Y:S01]  /*5e90*/  @P1 STL [R1+0xf0], R5 ;  /* 0x0000f00501001387 */ /* 0x0083e20000100800 */
[----:B0-----:R-:W-:-:S02]  /*5ea0*/  IMAD.MOV.U32 R8, RZ, RZ, R24 ;  /* 0x000000ffff087224 */ /* 0x001fc400078e0018 */
[----:B-1----:R-:W-:-:S05]  /*5eb0*/  IMAD.X R5, R27, 0x1, R3, P2 ;  /* 0x000000011b057824 */ /* 0x002fca00010e0603 */
[----:B------:R0:W3:Y:S01]  /*5ec0*/  @P1 LDG.E.U16 R8, [R4.64] ;  /* 0x0000000404081981 */ /* 0x0000e2000c1e1500 */
[----:B------:R-:W-:-:S03]  /*5ed0*/  PRMT R9, RZ, 0x7610, R9 ;  /* 0x00007610ff097816 */ /* 0x000fc60000000009 */
[----:B------:R-:W-:Y:S02]  /*5ee0*/  STL.S16 [R1+0xbc], R24 ;  /* 0x0000bc1801007387 */ /* 0x000fe40000100600 */
[----:B0-----:R-:W-:Y:S01]  /*5ef0*/  IMAD.MOV.U32 R5, RZ, RZ, R9 ;  /* 0x000000ffff057224 */ /* 0x001fe200078e0009 */
[----:B----4-:R-:W-:-:S05]  /*5f00*/  IADD3 R6, P3, R12, R2, RZ ;  /* 0x000000020c067210 */ /* 0x010fca0007f7e0ff */
[----:B------:R-:W-:-:S05]  /*5f10*/  IMAD.X R7, R13, 0x1, R3, P3 ;  /* 0x000000010d077824 */ /* 0x000fca00018e0603 */
[----:B------:R-:W4:Y:S04]  /*5f20*/  @P1 LDG.E.U16 R5, [R6.64] ;  /* 0x0000000406051981 */ /* 0x000f28000c1e1500 */
[----:B--2---:R0:W-:Y:S04]  /*5f30*/  STL [R1+0xf4], R25 ;  /* 0x0000f41901007387 */ /* 0x0041e80000100800 */
[----:B------:R-:W2:Y:S04]  /*5f40*/  LDL.64 R26, [R1+0x6f8] ;  /* 0x0006f800011a7983 */ /* 0x000ea80000100a00 */
[----:B0-----:R-:W2:Y:S04]  /*5f50*/  LDL.64 R24, [R1+0x6e0] ;  /* 0x0006e00001187983 */ /* 0x001ea80000100a00 */
[----:B---3--:R0:W-:Y:S04]  /*5f60*/  @P1 STL [R1+0xbc], R8 ;  /* 0x0000bc0801001387 */ /* 0x0081e80000100800 */
[----:B------:R-:W3:Y:S01]  /*5f70*/  LDL.64 R12, [R1+0x710] ;  /* 0x00071000010c7983 */ /* 0x000ee20000100a00 */
[----:B------:R-:W-:-:S02]  /*5f80*/  ISETP.GT.AND P0, PT, R0, 0x17, PT ;  /* 0x000000170000780c */ /* 0x000fc40003f04270 */
[-C--:B------:R-:W-:Y:S02]  /*5f90*/  IADD3 R4, P3, R10, R2.reuse, RZ ;  /* 0x000000020a047210 */ /* 0x080fe40007f7e0ff */
[----:B0-----:R-:W-:Y:S01]  /*5fa0*/  IADD3 R8, P2, R14, R2, RZ ;  /* 0x000000020e087210 */ /* 0x001fe20007f5e0ff */
[----:B------:R0:W-:Y:S01]  /*5fb0*/  STL.S16 [R1+0xb8], R9 ;  /* 0x0000b80901007387 */ /* 0x0001e20000100600 */
[----:B------:R-:W-:Y:S02]  /*5fc0*/  PRMT R21, RZ, 0x7610, R21 ;  /* 0x00007610ff157816 */ /* 0x000fe40000000015 */
[----:B------:R-:W-:Y:S02]  /*5fd0*/  PRMT R23, RZ, 0x7610, R23 ;  /* 0x00007610ff177816 */ /* 0x000fe40000000017 */
[----:B------:R-:W-:Y:S01]  /*5fe0*/  PRMT R17, RZ, 0x7610, R17 ;  /* 0x00007610ff117816 */ /* 0x000fe20000000011 */
[--C-:B0-----:R-:W-:Y:S02]  /*5ff0*/  IMAD.X R9, R15, 0x1, R3.reuse, P2 ;  /* 0x000000010f097824 */ /* 0x101fe400010e0603 */
[----:B------:R-:W3:Y:S04]  /*6000*/  LDL.LU.64 R14, [R1+0xd80] ;  /* 0x000d8000010e7983 */ /* 0x000ee80000300a00 */
[----:B------:R3:W3:Y:S04]  /*6010*/  @P0 LDG.E.U16 R23, [R8.64] ;  /* 0x0000000408170981 */ /* 0x0006e8000c1e1500 */
[----:B----4-:R0:W-:Y:S02]  /*6020*/  @P1 STL [R1+0xb8], R5 ;  /* 0x0000b80501001387 */ /* 0x0101e40000100800 */
[----:B0-----:R-:W-:-:S02]  /*6030*/  IMAD.X R5, R11, 0x1, R3, P3 ;  /* 0x000000010b057824 */ /* 0x001fc400018e0603 */
[----:B------:R-:W4:Y:S04]  /*6040*/  LDL.LU.64 R10, [R1+0xd78] ;  /* 0x000d7800010a7983 */ /* 0x000f280000300a00 */
[----:B------:R0:W4:Y:S01]  /*6050*/  @P0 LDG.E.U16 R21, [R4.64] ;  /* 0x0000000404150981 */ /* 0x000122000c1e1500 */
[-C--:B--2---:R-:W-:Y:S02]  /*6060*/  IADD3 R6, P2, R24, R2.reuse, RZ ;  /* 0x0000000218067210 */ /* 0x084fe40007f5e0ff */
[----:B0-----:R-:W-:-:S03]  /*6070*/  IADD3 R4, P3, R26, R2, RZ ;  /* 0x000000021a047210 */ /* 0x001fc60007f7e0ff */
[--C-:B------:R-:W-:Y:S02]  /*6080*/  IMAD.X R7, R25, 0x1, R3.reuse, P2 ;  /* 0x0000000119077824 */ /* 0x100fe400010e0603 */
[----:B------:R-:W-:Y:S01]  /*6090*/  IMAD.X R5, R27, 0x1, R3, P3 ;  /* 0x000000011b057824 */ /* 0x000fe200018e0603 */
[----:B------:R-:W2:Y:S04]  /*60a0*/  LDL.64 R24, [R1+0x700] ;  /* 0x0007000001187983 */ /* 0x000ea80000100a00 */
[----:B------:R0:W2:Y:S01]  /*60b0*/  @P0 LDG.E.U16 R17, [R6.64] ;  /* 0x0000000406110981 */ /* 0x0000a2000c1e1500 */
[----:B---3--:R-:W-:-:S03]  /*60c0*/  IADD3 R8, P2, R12, R2, RZ ;  /* 0x000000020c087210 */ /* 0x008fc60007f5e0ff */
[----:B------:R-:W3:Y:S02]  /*60d0*/  LDL.64 R26, [R1+0x718] ;  /* 0x00071800011a7983 */ /* 0x000ee40000100a00 */
[----:B------:R-:W-:Y:S02]  /*60e0*/  IMAD.X R9, R13, 0x1, R3, P2 ;  /* 0x000000010d097824 */ /* 0x000fe400010e0603 */
[----:B0-----:R-:W2:Y:S04]  /*60f0*/  LDL.64 R6, [R1+0x708] ;  /* 0x0007080001067983 */ /* 0x001ea80000100a00 */
[----:B------:R-:W3:Y:S01]  /*6100*/  LDL.LU.64 R12, [R1+0xd70] ;  /* 0x000d7000010c7983 */ /* 0x000ee20000300a00 */
[----:B------:R-:W-:Y:S02]  /*6110*/  ISETP.GT.AND P1, PT, R0, 0x18, PT ;  /* 0x000000180000780c */ /* 0x000fe40003f24270 */
[----:B------:R-:W-:-:S02]  /*6120*/  PRMT R29, RZ, 0x7610, R29 ;  /* 0x00007610ff1d7816 */ /* 0x000fc4000000001d */
[----:B------:R-:W-:-:S04]  /*6130*/  PRMT R16, RZ, 0x7610, R16 ;  /* 0x00007610ff107816 */ /* 0x000fc80000000010 */
[----:B------:R2:W4:Y:S05]  /*6140*/  @P0 LDG.E.U16 R29, [R4.64] ;  /* 0x00000004041d0981 */ /* 0x00052a000c1e1500 */
[----:B------:R-:W4:Y:S01]  /*6150*/  @P1 LDG.E.U16 R16, [R8.64] ;  /* 0x0000000408101981 */ /* 0x000f22000c1e1500 */
[----:B--2---:R-:W-:Y:S02]  /*6160*/  IADD3 R4, P0, R6, R2, RZ ;  /* 0x0000000206047210 */ /* 0x004fe40007f1e0ff */
[----:B---3--:R-:W-:-:S03]  /*6170*/  PRMT R13, RZ, 0x7610, R13 ;  /* 0x00007610ff0d7816 */ /* 0x008fc6000000000d */
[----:B------:R-:W-:Y:S01]  /*6180*/  IMAD.X R5, R7, 0x1, R3, P0 ;  /* 0x0000000107057824 */ /* 0x000fe200000e0603 */
[----:B------:R-:W-:-:S04]  /*6190*/  IADD3 R6, P0, R24, R2, RZ ;  /* 0x0000000218067210 */ /* 0x000fc80007f1e0ff */
[----:B------:R0:W2:Y:S01]  /*61a0*/  @P1 LDG.E.U16 R13, [R4.64] ;  /* 0x00000004040d1981 */ /* 0x0000a2000c1e1500 */
[----:B------:R-:W-:Y:S01]  /*61b0*/  PRMT R12, RZ, 0x7610, R12 ;  /* 0x00007610ff0c7816 */ /* 0x000fe2000000000c */
[----:B0-----:R-:W-:-:S04]  /*61c0*/  IMAD.MOV.U32 R5, RZ, RZ, R25 ;  /* 0x000000ffff057224 */ /* 0x001fc800078e0019 */
[----:B------:R-:W-:-:S05]  /*61d0*/  IMAD.X R7, R5, 0x1, R3, P0 ;  /* 0x0000000105077824 */ /* 0x000fca00000e0603 */
[----:B------:R-:W3:Y:S04]  /*61e0*/  @P1 LDG.E.U16 R12, [R6.64] ;  /* 0x00000004060c1981 */ /* 0x000ee8000c1e1500 */
[----:B----4-:R-:W-:Y:S04]  /*61f0*/  STL [R1+0xcdc], R29 ;  /* 0x000cdc1d01007387 */ /* 0x010fe80000100800 */
[----:B------:R-:W-:Y:S04]  /*6200*/  STL [R1+0x74], R16 ;  /* 0x0000741001007387 */ /* 0x000fe80000100800 */
[----:B------:R0:W-:Y:S04]  /*6210*/  STL [R1+0x7c], R17 ;  /* 0x00007c1101007387 */ /* 0x0001e80000100800 */
[----:B0-----:R-:W4:Y:S01]  /*6220*/  LDL.64 R16, [R1+0x730] ;  /* 0x0007300001107983 */ /* 0x001f220000100a00 */
[----:B------:R-:W-:-:S03]  /*6230*/  IMAD.MOV.U32 R4, RZ, RZ, R24 ;  /* 0x000000ffff047224 */ /* 0x000fc600078e0018 */
[----:B------:R-:W4:Y:S04]  /*6240*/  LDL.64 R24, [R1+0x728] ;  /* 0x0007280001187983 */ /* 0x000f280000100a00 */
[----:B------:R-:W-:Y:S04]  /*6250*/  STL [R1+0xb4], R23 ;  /* 0x0000b41701007387 */ /* 0x000fe80000100800 */
[----:B------:R-:W-:Y:S04]  /*6260*/  STL [R1+0xb0], R21 ;  /* 0x0000b01501007387 */ /* 0x000fe80000100800 */
[----:B---3--:R-:W-:Y:S04]  /*6270*/  STL [R1+0x3c], R12 ;  /* 0x00003c0c01007387 */ /* 0x008fe80000100800 */
[----:B--2---:R0:W-:Y:S04]  /*6280*/  STL [R1+0x70], R13 ;  /* 0x0000700d01007387 */ /* 0x0041e80000100800 */
[----:B0-----:R-:W2:Y:S01]  /*6290*/  LDL.64 R12, [R1+0x720] ;  /* 0x00072000010c7983 */ /* 0x001ea20000100a00 */
[----:B------:R-:W-:-:S02]  /*62a0*/  IADD3 R4, P0, R26, R2, RZ ;  /* 0x000000021a047210 */ /* 0x000fc40007f1e0ff */
[----:B------:R-:W-:-:S03]  /*62b0*/  PRMT R19, RZ, 0x7610, R19 ;  /* 0x00007610ff137816 */ /* 0x000fc60000000013 */
[----:B------:R-:W-:Y:S01]  /*62c0*/  IMAD.X R5, R27, 0x1, R3, P0 ;  /* 0x000000011b057824 */ /* 0x000fe200000e0603 */
[----:B------:R-:W-:Y:S01]  /*62d0*/  ISETP.GT.AND P2, PT, R0, 0x19, PT ;  /* 0x000000190000780c */ /* 0x000fe20003f44270 */
[----:B------:R-:W3:Y:S04]  /*62e0*/  LDL.64 R26, [R1+0x738] ;  /* 0x00073800011a7983 */ /* 0x000ee80000100a00 */
[----:B------:R4:W3:Y:S01]  /*62f0*/  @P1 LDG.E.U16 R19, [R4.64] ;  /* 0x0000000404131981 */ /* 0x0008e2000c1e1500 */
[----:B------:R-:W-:Y:S02]  /*6300*/  PRMT R15, RZ, 0x7610, R15 ;  /* 0x00007610ff0f7816 */ /* 0x000fe4000000000f */
[----:B----4-:R-:W-:-:S05]  /*6310*/  IADD3 R4, P0, R16, R2, RZ ;  /* 0x0000000210047210 */ /* 0x010fca0007f1e0ff */
[----:B------:R-:W-:Y:S01]  /*6320*/  IMAD.X R5, R17, 0x1, R3, P0 ;  /* 0x0000000111057824 */ /* 0x000fe200000e0603 */
[----:B------:R-:W-:Y:S01]  /*6330*/  PRMT R11, RZ, 0x7610, R11 ;  /* 0x00007610ff0b7816 */ /* 0x000fe2000000000b */
[----:B------:R-:W4:Y:S04]  /*6340*/  LDL.64 R16, [R1+0x750] ;  /* 0x0007500001107983 */ /* 0x000f280000100a00 */
[----:B------:R0:W4:Y:S02]  /*6350*/  @P2 LDG.E.U16 R15, [R4.64] ;  /* 0x00000004040f2981 */ /* 0x000124000c1e1500 */
[----:B0-----:R-:W-:-:S05]  /*6360*/  IADD3 R4, P0, R24, R2, RZ ;  /* 0x0000000218047210 */ /* 0x001fca0007f1e0ff */
[----:B------:R-:W-:Y:S01]  /*6370*/  IMAD.X R5, R25, 0x1, R3, P0 ;  /* 0x0000000119057824 */ /* 0x000fe200000e0603 */
[----:B------:R-:W-:Y:S01]  /*6380*/  PRMT R10, RZ, 0x7610, R10 ;  /* 0x00007610ff0a7816 */ /* 0x000fe2000000000a */
[----:B------:R-:W4:Y:S04]  /*6390*/  LDL.64 R24, [R1+0x748] ;  /* 0x0007480001187983 */ /* 0x000f280000100a00 */
[----:B------:R2:W4:Y:S02]  /*63a0*/  @P2 LDG.E.U16 R11, [R4.64] ;  /* 0x00000004040b2981 */ /* 0x000524000c1e1500 */
[----:B--2---:R-:W-:-:S05]  /*63b0*/  IADD3 R4, P0, R12, R2, RZ ;  /* 0x000000020c047210 */ /* 0x004fca0007f1e0ff */
[----:B------:R-:W-:Y:S01]  /*63c0*/  IMAD.X R5, R13, 0x1, R3, P0 ;  /* 0x000000010d057824 */ /* 0x000fe200000e0603 */
[----:B------:R-:W-:Y:S01]  /*63d0*/  PRMT R14, RZ, 0x7610, R14 ;  /* 0x00007610ff0e7816 */ /* 0x000fe2000000000e */
[----:B------:R-:W2:Y:S04]  /*63e0*/  LDL.LU.64 R12, [R1+0xd68] ;  /* 0x000d6800010c7983 */ /* 0x000ea80000300a00 */
[----:B------:R3:W2:Y:S02]  /*63f0*/  @P2 LDG.E.U16 R10, [R4.64] ;  /* 0x00000004040a2981 */ /* 0x0006a4000c1e1500 */
[----:B---3--:R-:W-:-:S05]  /*6400*/  IADD3 R4, P0, R26, R2, RZ ;  /* 0x000000021a047210 */ /* 0x008fca0007f1e0ff */
[----:B------:R-:W-:-:S05]  /*6410*/  IMAD.X R5, R27, 0x1, R3, P0 ;  /* 0x000000011b057824 */ /* 0x000fca00000e0603 */
[----:B------:R0:W3:Y:S01]  /*6420*/  @P2 LDG.E.U16 R14, [R4.64] ;  /* 0x00000004040e2981 */ /* 0x0000e2000c1e1500 */
[----:B------:R-:W-:-:S03]  /*6430*/  ISETP.GT.AND P1, PT, R0, 0x1a, PT ;  /* 0x0000001a0000780c */ /* 0x000fc60003f24270 */
[----:B--2---:R-:W-:Y:S04]  /*6440*/  STL [R1+0x2c], R10 ;  /* 0x00002c0a01007387 */ /* 0x004fe80000100800 */
[----:B----4-:R1:W-:Y:S04]  /*6450*/  STL [R1+0x30], R11 ;  /* 0x0000300b01007387 */ /* 0x0103e80000100800 */
[----:B-1----:R-:W2:Y:S04]  /*6460*/  LDL.64 R10, [R1+0x740] ;  /* 0x00074000010a7983 */ /* 0x002ea80000100a00 */
[----:B------:R-:W4:Y:S01]  /*6470*/  LDL.LU.64 R26, [R1+0xd60] ;  /* 0x000d6000011a7983 */ /* 0x000f220000300a00 */
[----:B0-----:R-:W-:-:S03]  /*6480*/  IADD3 R4, P0, R16, R2, RZ ;  /* 0x0000000210047210 */ /* 0x001fc60007f1e0ff */
[----:B---3--:R-:W-:Y:S04]  /*6490*/  STL [R1+0x28], R14 ;  /* 0x0000280e01007387 */ /* 0x008fe80000100800 */
[----:B------:R0:W-:Y:S01]  /*64a0*/  STL [R1+0x34], R15 ;  /* 0x0000340f01007387 */ /* 0x0001e20000100800 */
[----:B------:R-:W-:Y:S01]  /*64b0*/  PRMT R13, RZ, 0x7610, R13 ;  /* 0x00007610ff0d7816 */ /* 0x000fe2000000000d */
[----:B------:R-:W-:-:S05]  /*64c0*/  IMAD.X R5, R17, 0x1, R3, P0 ;  /* 0x0000000111057824 */ /* 0x000fca00000e0603 */
[----:B------:R1:W3:Y:S04]  /*64d0*/  @P1 LDG.E.U16 R13, [R4.64] ;  /* 0x00000004040d1981 */ /* 0x0002e8000c1e1500 */
[----:B0-----:R-:W3:Y:S01]  /*64e0*/  LDL.64 R14, [R1+0x758] ;  /* 0x00075800010e7983 */ /* 0x001ee20000100a00 */
[----:B------:R-:W-:-:S03]  /*64f0*/  PRMT R12, RZ, 0x7610, R12 ;  /* 0x00007610ff0c7816 */ /* 0x000fc6000000000c */
[----:B------:R-:W-:Y:S01]  /*6500*/  STL [R1+0x38], R19 ;  /* 0x0000381301007387 */ /* 0x000fe20000100800 */
[----:B-1----:R-:W-:-:S03]  /*6510*/  IADD3 R4, P0, R24, R2, RZ ;  /* 0x0000000218047210 */ /* 0x002fc60007f1e0ff */
[----:B------:R-:W4:Y:S02]  /*6520*/  LDL.64 R16, [R1+0x770] ;  /* 0x0007700001107983 */ /* 0x000f240000100a00 */
[----:B------:R-:W-:Y:S01]  /*6530*/  IMAD.X R5, R25, 0x1, R3, P0 ;  /* 0x0000000119057824 */ /* 0x000fe200000e0603 */
[----:B------:R-:W-:Y:S01]  /*6540*/  PRMT R18, RZ, 0x7610, R18 ;  /* 0x00007610ff127816 */ /* 0x000fe20000000012 */
[----:B------:R-:W4:Y:S04]  /*6550*/  LDL.LU.64 R24, [R1+0xd58] ;  /* 0x000d580001187983 */ /* 0x000f280000300a00 */
[----:B------:R2:W4:Y:S02]  /*6560*/  @P1 LDG.E.U16 R12, [R4.64] ;  /* 0x00000004040c1981 */ /* 0x000524000c1e1500 */
[----:B--2---:R-:W-:-:S05]  /*6570*/  IADD3 R4, P0, R10, R2, RZ ;  /* 0x000000020a047210 */ /* 0x004fca0007f1e0ff */
[----:B------:R-:W-:-:S05]  /*6580*/  IMAD.X R5, R11, 0x1, R3, P0 ;  /* 0x000000010b057824 */ /* 0x000fca00000e0603 */
[----:B------:R3:W2:Y:S01]  /*6590*/  @P1 LDG.E.U16 R18, [R4.64] ;  /* 0x0000000404121981 */ /* 0x0006a2000c1e1500 */
[----:B------:R-:W-:Y:S02]  /*65a0*/  PRMT R20, RZ, 0x7610, R20 ;  /* 0x00007610ff147816 */ /* 0x000fe40000000014 */
[----:B---3--:R-:W-:-:S05]  /*65b0*/  IADD3 R4, P0, R14, R2, RZ ;  /* 0x000000020e047210 */ /* 0x008fca0007f1e0ff */
[----:B------:R-:W-:-:S05]  /*65c0*/  IMAD.X R5, R15, 0x1, R3, P0 ;  /* 0x000000010f057824 */ /* 0x000fca00000e0603 */
[----:B------:R4:W3:Y:S01]  /*65d0*/  @P1 LDG.E.U16 R20, [R4.64] ;  /* 0x0000000404141981 */ /* 0x0008e2000c1e1500 */
[----:B------:R-:W-:Y:S02]  /*65e0*/  ISETP.GT.AND P1, PT, R0, 0x1b, PT ;  /* 0x0000001b0000780c */ /* 0x000fe40003f24270 */
[----:B------:R-:W-:Y:S02]  /*65f0*/  PRMT R22, RZ, 0x7610, R22 ;  /* 0x00007610ff167816 */ /* 0x000fe40000000016 */
[----:B----4-:R-:W-:Y:S01]  /*6600*/  IADD3 R4, P0, R16, R2, RZ ;  /* 0x0000000210047210 */ /* 0x010fe20007f1e0ff */
[----:B------:R-:W-:Y:S04]  /*6610*/  STL [R1+0x20], R12 ;  /* 0x0000200c01007387 */ /* 0x000fe80000100800 */
[----:B------:R-:W-:Y:S01]  /*6620*/  IMAD.X R5, R17, 0x1, R3, P0 ;  /* 0x0000000111057824 */ /* 0x000fe200000e0603 */
[----:B------:R0:W-:Y:S04]  /*6630*/  STL [R1+0x24], R13 ;  /* 0x0000240d01007387 */ /* 0x0001e80000100800 */
[----:B------:R-:W4:Y:S04]  /*6640*/  @P1 LDG.E.U16 R22, [R4.64] ;  /* 0x0000000404161981 */ /* 0x000f28000c1e1500 */
[----:B0-----:R-:W4:Y:S04]  /*6650*/  LDL.64 R12, [R1+0x768] ;  /* 0x00076800010c7983 */ /* 0x001f280000100a00 */
[----:B------:R-:W4:Y:S04]  /*6660*/  LDL.LU.64 R10, [R1+0xd50] ;  /* 0x000d5000010a7983 */ /* 0x000f280000300a00 */
[----:B--2---:R0:W-:Y:S04]  /*6670*/  STL [R1+0x1c], R18 ;  /* 0x00001c1201007387 */ /* 0x0041e80000100800 */
[----:B0-----:R-:W2:Y:S04]  /*6680*/  LDL.64 R18, [R1+0x760] ;  /* 0x0007600001127983 */ /* 0x001ea80000100a00 */
[----:B------:R-:W2:Y:S04]  /*6690*/  LDL.LU.64 R14, [R1+0xd48] ;  /* 0x000d4800010e7983 */ /* 0x000ea80000300a00 */
[----:B---3--:R0:W-:Y:S04]  /*66a0*/  STL [R1+0x18], R20 ;  /* 0x0000181401007387 */ /* 0x0081e80000100800 */
[----:B0-----:R-:W3:Y:S04]  /*66b0*/  LDL.64 R20, [R1+0x778] ;  /* 0x0007780001147983 */ /* 0x001ee80000100a00 */
[----:B------:R-:W3:Y:S01]  /*66c0*/  LDL.LU.64 R16, [R1+0xd40] ;  /* 0x000d400001107983 */ /* 0x000ee20000300a00 */
[----:B------:R-:W-:-:S03]  /*66d0*/  PRMT R7, RZ, 0x7610, R7 ;  /* 0x00007610ff077816 */ /* 0x000fc60000000007 */
[----:B----4-:R0:W-:Y:S01]  /*66e0*/  STL [R1+0xc], R22 ;  /* 0x00000c1601007387 */ /* 0x0101e20000100800 */
[----:B------:R-:W-:-:S03]  /*66f0*/  IADD3 R4, P0, R12, R2, RZ ;  /* 0x000000020c047210 */ /* 0x000fc60007f1e0ff */
[----:B0-----:R-:W4:Y:S02]  /*6700*/  LDL.64 R22, [R1+0x790] ;  /* 0x0007900001167983 */ /* 0x001f240000100a00 */
[----:B------:R-:W-:Y:S02]  /*6710*/  IMAD.X R5, R13, 0x1, R3, P0 ;  /* 0x000000010d057824 */ /* 0x000fe400000e0603 */
[----:B------:R-:W4:Y:S04]  /*6720*/  LDL.64 R12, [R1+0x788] ;  /* 0x00078800010c7983 */ /* 0x000f280000100a00 */
[----:B------:R2:W4:Y:S01]  /*6730*/  @P1 LDG.E.U16 R7, [R4.64] ;  /* 0x0000000404071981 */ /* 0x000522000c1e1500 */
[----:B------:R-:W-:Y:S02]  /*6740*/  PRMT R6, RZ, 0x7610, R6 ;  /* 0x00007610ff067816 */ /* 0x000fe40000000006 */
        /* <DEDUP_REMOVED lines=8> */
[----:B------:R-:W-:Y:S02]  /*67d0*/  ISETP.GT.AND P1, PT, R0, 0x1c, PT ;  /* 0x0000001c0000780c */ /* 0x000fe40003f24270 */
[----:B------:R-:W-:Y:S02]  /*67e0*/  PRMT R27, RZ, 0x7610, R27 ;  /* 0x00007610ff1b7816 */ /* 0x000fe4000000001b */
[----:B----4-:R-:W-:-:S05]  /*67f0*/  IADD3 R4, P0, R22, R2, RZ ;  /* 0x0000000216047210 */ /* 0x010fca0007f1e0ff */
[----:B------:R-:W-:-:S05]  /*6800*/  IMAD.X R5, R23, 0x1, R3, P0 ;  /* 0x0000000117057824 */ /* 0x000fca00000e0603 */
[----:B------:R0:W4:Y:S01]  /*6810*/  @P1 LDG.E.U16 R27, [R4.64] ;  /* 0x00000004041b1981 */ /* 0x000122000c1e1500 */
[----:B------:R-:W-:Y:S02]  /*6820*/  PRMT R26, RZ, 0x7610, R26 ;  /* 0x00007610ff1a7816 */ /* 0x000fe4000000001a */
[----:B0-----:R-:W-:-:S05]  /*6830*/  IADD3 R4, P0, R12, R2, RZ ;  /* 0x000000020c047210 */ /* 0x001fca0007f1e0ff */
[----:B------:R-:W-:-:S05]  /*6840*/  IMAD.X R5, R13, 0x1, R3, P0 ;  /* 0x000000010d057824 */ /* 0x000fca00000e0603 */
[----:B------:R-:W3:Y:S04]  /*6850*/  @P1 LDG.E.U16 R26, [R4.64] ;  /* 0x00000004041a1981 */ /* 0x000ee8000c1e1500 */
[----:B--2---:R-:W-:Y:S04]  /*6860*/  STL [R1+0x4], R6 ;  /* 0x0000040601007387 */ /* 0x004fe80000100800 */
[----:B------:R0:W-:Y:S04]  /*6870*/  STL [R1+0x8], R7 ;  /* 0x0000080701007387 */ /* 0x0001e80000100800 */
[----:B0-----:R-:W2:Y:S04]  /*6880*/  LDL.64 R6, [R1+0x780] ;  /* 0x0007800001067983 */ /* 0x001ea80000100a00 */
[----:B------:R-:W2:Y:S04]  /*6890*/  LDL.LU.64 R20, [R1+0xd30] ;  /* 0x000d300001147983 */ /* 0x000ea80000300a00 */
[----:B------:R-:W2:Y:S01]  /*68a0*/  LDL.LU.64 R22, [R1+0xd28] ;  /* 0x000d280001167983 */ /* 0x000ea20000300a00 */
[----:B------:R-:W-:-:S03]  /*68b0*/  PRMT R25, RZ, 0x7610, R25 ;  /* 0x00007610ff197816 */ /* 0x000fc60000000019 */
[----:B----4-:R-:W-:Y:S04]  /*68c0*/  STL [R1+0xd0c], R27 ;  /* 0x000d0c1b01007387 */ /* 0x010fe80000100800 */
[----:B---3--:R0:W-:Y:S01]  /*68d0*/  STL [R1+0xd10], R26 ;  /* 0x000d101a01007387 */ /* 0x0081e20000100800 */
[----:B------:R-:W-:-:S03]  /*68e0*/  PRMT R24, RZ, 0x7610, R24 ;  /* 0x00007610ff187816 */ /* 0x000fc60000000018 */
[----:B------:R-:W3:Y:S04]  /*68f0*/  LDL.64 R12, [R1+0x7a8] ;  /* 0x0007a800010c7983 */ /* 0x000ee80000100a00 */
[----:B0-----:R-:W4:Y:S01]  /*6900*/  LDL.64 R26, [R1+0x798] ;  /* 0x00079800011a7983 */ /* 0x001f220000100a00 */
[----:B--2---:R-:W-:-:S05]  /*6910*/  IADD3 R4, P0, R6, R2, RZ ;  /* 0x0000000206047210 */ /* 0x004fca0007f1e0ff */
[----:B------:R-:W-:-:S05]  /*6920*/  IMAD.X R5, R7, 0x1, R3, P0 ;  /* 0x0000000107057824 */ /* 0x000fca00000e0603 */
[----:B------:R-:W2:Y:S01]  /*6930*/  @P1 LDG.E.U16 R25, [R4.64] ;  /* 0x0000000404191981 */ /* 0x000ea2000c1e1500 */
[----:B----4-:R-:W-:-:S05]  /*6940*/  IADD3 R6, P0, R26, R2, RZ ;  /* 0x000000021a067210 */ /* 0x010fca0007f1e0ff */
[----:B------:R-:W-:-:S05]  /*6950*/  IMAD.X R7, R27, 0x1, R3, P0 ;  /* 0x000000011b077824 */ /* 0x000fca00000e0603 */
[----:B------:R0:W4:Y:S04]  /*6960*/  @P1 LDG.E.U16 R24, [R6.64] ;  /* 0x0000000406181981 */ /* 0x000128000c1e1500 */
[----:B--2---:R-:W-:Y:S04]  /*6970*/  STL [R1+0xd14], R25 ;  /* 0x000d141901007387 */ /* 0x004fe80000100800 */
[----:B0-----:R-:W2:Y:S04]  /*6980*/  LDL.64 R6, [R1+0x7b0] ;  /* 0x0007b00001067983 */ /* 0x001ea80000100a00 */
[----:B------:R-:W3:Y:S01]  /*6990*/  LDL.64 R26, [R1+0x7a0] ;  /* 0x0007a000011a7983 */ /* 0x000ee20000100a00 */
[----:B------:R-:W-:-:S02]  /*69a0*/  ISETP.GT.AND P1, PT, R0, 0x1d, PT ;  /* 0x0000001d0000780c */ /* 0x000fc40003f24270 */
[----:B------:R-:W-:Y:S02]  /*69b0*/  PRMT R9, RZ, 0x7610, R9 ;  /* 0x00007610ff097816 */ /* 0x000fe40000000009 */
[----:B------:R-:W-:Y:S02]  /*69c0*/  PRMT R10, RZ, 0x7610, R10 ;  /* 0x00007610ff0a7816 */ /* 0x000fe4000000000a */
[----:B------:R-:W-:Y:S02]  /*69d0*/  PRMT R11, RZ, 0x7610, R11 ;  /* 0x00007610ff0b7816 */ /* 0x000fe4000000000b */
[----:B--2---:R-:W-:-:S05]  /*69e0*/  IADD3 R4, P0, R6, R2, RZ ;  /* 0x0000000206047210 */ /* 0x004fca0007f1e0ff */
[----:B------:R-:W-:-:S05]  /*69f0*/  IMAD.X R5, R7, 0x1, R3, P0 ;  /* 0x0000000107057824 */ /* 0x000fca00000e0603 */
[----:B------:R3:W2:Y:S02]  /*6a00*/  @P1 LDG.E.U16 R9, [R4.64] ;  /* 0x0000000404091981 */ /* 0x0006a4000c1e1500 */
[----:B---3--:R-:W-:-:S05]  /*6a10*/  IADD3 R4, P0, R12, R2, RZ ;  /* 0x000000020c047210 */ /* 0x008fca0007f1e0ff */
[----:B------:R-:W-:-:S05]  /*6a20*/  IMAD.X R5, R13, 0x1, R3, P0 ;  /* 0x000000010d057824 */ /* 0x000fca00000e0603 */
[----:B------:R0:W3:Y:S02]  /*6a30*/  @P1 LDG.E.U16 R10, [R4.64] ;  /* 0x00000004040a1981 */ /* 0x0000e4000c1e1500 */
[----:B0-----:R-:W-:-:S05]  /*6a40*/  IADD3 R4, P0, R26, R2, RZ ;  /* 0x000000021a047210 */ /* 0x001fca0007f1e0ff */
[----:B------:R-:W-:-:S05]  /*6a50*/  IMAD.X R5, R27, 0x1, R3, P0 ;  /* 0x000000011b057824 */ /* 0x000fca00000e0603 */
[----:B------:R-:W3:Y:S04]  /*6a60*/  @P1 LDG.E.U16 R11, [R4.64] ;  /* 0x00000004040b1981 */ /* 0x000ee8000c1e1500 */
[----:B----4-:R0:W-:Y:S04]  /*6a70*/  STL [R1+0xd18], R24 ;  /* 0x000d181801007387 */ /* 0x0101e80000100800 */
[----:B------:R-:W4:Y:S04]  /*6a80*/  LDL.64 R6, [R1+0x7b8] ;  /* 0x0007b80001067983 */ /* 0x000f280000100a00 */
[----:B------:R-:W-:Y:S04]  /*6a90*/  STL [R1], R29 ;  /* 0x0000001d01007387 */ /* 0x000fe80000100800 */
[----:B--2---:R-:W-:Y:S04]  /*6aa0*/  STL [R1+0xd1c], R9 ;  /* 0x000d1c0901007387 */ /* 0x004fe80000100800 */
[----:B------:R-:W2:Y:S01]  /*6ab0*/  LDL.64 R12, [R1+0x7d0] ;  /* 0x0007d000010c7983 */ /* 0x000ea20000100a00 */
[----:B------:R-:W-:-:S03]  /*6ac0*/  PRMT R8, RZ, 0x7610, R8 ;  /* 0x00007610ff087816 */ /* 0x000fc60000000008 */
[----:B---3--:R-:W-:Y:S04]  /*6ad0*/  STL [R1+0xd20], R10 ;  /* 0x000d200a01007387 */ /* 0x008fe80000100800 */
[----:B------:R1:W-:Y:S04]  /*6ae0*/  STL [R1+0xd24], R11 ;  /* 0x000d240b01007387 */ /* 0x0003e80000100800 */
[----:B0-----:R-:W3:Y:S01]  /*6af0*/  LDL.64 R24, [R1+0x7c0] ;  /* 0x0007c00001187983 */ /* 0x001ee20000100a00 */
[----:B----4-:R-:W-:-:S03]  /*6b00*/  IADD3 R4, P0, R6, R2, RZ ;  /* 0x0000000206047210 */ /* 0x010fc60007f1e0ff */
[----:B------:R-:W4:Y:S04]  /*6b10*/  LDL.64 R26, [R1+0x7d8] ;  /* 0x0007d800011a7983 */ /* 0x000f280000100a00 */
[----:B-1----:R-:W3:Y:S01]  /*6b20*/  LDL.64 R10, [R1+0x7c8] ;  /* 0x0007c800010a7983 */ /* 0x002ee20000100a00 */
[----:B------:R-:W-:-:S05]  /*6b30*/  IMAD.X R5, R7, 0x1, R3, P0 ;  /* 0x0000000107057824 */ /* 0x000fca00000e0603 */
[----:B------:R0:W4:Y:S01]  /*6b40*/  @P1 LDG.E.U16 R8, [R4.64] ;  /* 0x0000000404081981 */ /* 0x000122000c1e1500 */
[----:B------:R-:W-:Y:S02]  /*6b50*/  ISETP.GT.AND P1, PT, R0, 0x1e, PT ;  /* 0x0000001e0000780c */ /* 0x000fe40003f24270 */
[----:B0-----:R-:W-:Y:S02]  /*6b60*/  PRMT R5, RZ, 0x7610, R5 ;  /* 0x00007610ff057816 */ /* 0x001fe40000000005 */
[----:B--2---:R-:W-:-:S05]  /*6b70*/  IADD3 R6, P0, R12, R2, RZ ;  /* 0x000000020c067210 */ /* 0x004fca0007f1e0ff */
[----:B------:R-:W-:-:S05]  /*6b80*/  IMAD.X R7, R13, 0x1, R3, P0 ;  /* 0x000000010d077824 */ /* 0x000fca00000e0603 */
[----:B------:R0:W2:Y:S02]  /*6b90*/  @P1 LDG.E.U16 R5, [R6.64] ;  /* 0x0000000406051981 */ /* 0x0000a4000c1e1500 */
[----:B0-----:R-:W-:Y:S02]  /*6ba0*/  PRMT R6, RZ, 0x7610, R6 ;  /* 0x00007610ff067816 */ /* 0x001fe40000000006 */
[----:B------:R-:W-:Y:S02]  /*6bb0*/  PRMT R7, RZ, 0x7610, R7 ;  /* 0x00007610ff077816 */ /* 0x000fe40000000007 */
[----:B---3--:R-:W-:-:S05]  /*6bc0*/  IADD3 R12, P0, R10, R2, RZ ;  /* 0x000000020a0c7210 */ /* 0x008fca0007f1e0ff */
[----:B------:R-:W-:-:S05]  /*6bd0*/  IMAD.X R13, R11, 0x1, R3, P0 ;  /* 0x000000010b0d7824 */ /* 0x000fca00000e0603 */
[----:B------:R0:W3:Y:S02]  /*6be0*/  @P1 LDG.E.U16 R6, [R12.64] ;  /* 0x000000040c061981 */ /* 0x0000e4000c1e1500 */
[----:B0-----:R-:W-:-:S05]  /*6bf0*/  IADD3 R12, P0, R24, R2, RZ ;  /* 0x00000002180c7210 */ /* 0x001fca0007f1e0ff */
[----:B------:R-:W-:-:S05]  /*6c00*/  IMAD.X R13, R25, 0x1, R3, P0 ;  /* 0x00000001190d7824 */ /* 0x000fca00000e0603 */
[----:B------:R4:W3:Y:S01]  /*6c10*/  @P1 LDG.E.U16 R7, [R12.64] ;  /* 0x000000040c071981 */ /* 0x0008e2000c1e1500 */
[----:B------:R-:W-:Y:S02]  /*6c20*/  PRMT R4, RZ, 0x7610, R4 ;  /* 0x00007610ff047816 */ /* 0x000fe40000000004 */
[----:B----4-:R-:W-:-:S05]  /*6c30*/  IADD3 R12, P0, R26, R2, RZ ;  /* 0x000000021a0c7210 */ /* 0x010fca0007f1e0ff */
[----:B------:R-:W-:-:S05]  /*6c40*/  IMAD.X R13, R27, 0x1, R3, P0 ;  /* 0x000000011b0d7824 */ /* 0x000fca00000e0603 */
[----:B------:R-:W4:Y:S04]  /*6c50*/  @P1 LDG.E.U16 R4, [R12.64] ;  /* 0x000000040c041981 */ /* 0x000f28000c1e1500 */
[----:B--2---:R-:W-:Y:S04]  /*6c60*/  STL [R1+0xce0], R5 ;  /* 0x000ce00501007387 */ /* 0x004fe80000100800 */
[----:B------:R-:W2:Y:S04]  /*6c70*/  LDL.64 R10, [R1+0x7f0] ;  /* 0x0007f000010a7983 */ /* 0x000ea80000100a00 */
[----:B---3--:R-:W-:Y:S04]  /*6c80*/  STL [R1+0xce4], R6 ;  /* 0x000ce40601007387 */ /* 0x008fe80000100800 */
[----:B------:R-:W3:Y:S04]  /*6c90*/  LDL.64 R24, [R1+0x7e8] ;  /* 0x0007e80001187983 */ /* 0x000ee80000100a00 */
[----:B------:R0:W-:Y:S04]  /*6ca0*/  STL [R1+0xce8], R7 ;  /* 0x000ce80701007387 */ /* 0x0001e80000100800 */
[----:B0-----:R-:W3:Y:S04]  /*6cb0*/  LDL.64 R6, [R1+0x7e0] ;  /* 0x0007e00001067983 */ /* 0x001ee80000100a00 */
[----:B----4-:R-:W-:Y:S01]  /*6cc0*/  STL [R1+0xcec], R4 ;  /* 0x000cec0401007387 */ /* 0x010fe20000100800 */
[----:B--2---:R-:W-:-:S05]  /*6cd0*/  IADD3 R12, P0, R10, R2, RZ ;  /* 0x000000020a0c7210 */ /* 0x004fca0007f1e0ff */
[----:B------:R-:W-:Y:S02]  /*6ce0*/  IMAD.X R13, R11, 0x1, R3, P0 ;  /* 0x000000010b0d7824 */ /* 0x000fe400000e0603 */
[----:B------:R-:W2:Y:S01]  /*6cf0*/  LDL.64 R10, [R1+0x7f8] ;  /* 0x0007f800010a7983 */ /* 0x000ea20000100a00 */
[----:B------:R-:W-:Y:S02]  /*6d00*/  ISETP.GT.AND P1, PT, R0, 0x1f, PT ;  /* 0x0000001f0000780c */ /* 0x000fe40003f24270 */
[----:B------:R-:W-:Y:S02]  /*6d10*/  PRMT R14, RZ, 0x7610, R14 ;  /* 0x00007610ff0e7816 */ /* 0x000fe4000000000e */
[----:B------:R-:W-:-:S09]  /*6d20*/  PRMT R15, RZ, 0x7610, R15 ;  /* 0x00007610ff0f7816 */ /* 0x000fd2000000000f */
[----:B------:R3:W4:Y:S01]  /*6d30*/  @P1 LDG.E.U16 R14, [R12.64] ;  /* 0x000000040c0e1981 */ /* 0x000722000c1e1500 */
        /* <DEDUP_REMOVED lines=8> */
[----:B--2---:R-:W-:-:S05]  /*6dc0*/  IADD3 R12, P0, R10, R2, RZ ;  /* 0x000000020a0c7210 */ /* 0x004fca0007f1e0ff */
[----:B------:R-:W-:-:S05]  /*6dd0*/  IMAD.X R13, R11, 0x1, R3, P0 ;  /* 0x000000010b0d7824 */ /* 0x000fca00000e0603 */
[----:B------:R0:W2:Y:S04]  /*6de0*/  @P1 LDG.E.U16 R17, [R12.64] ;  /* 0x000000040c111981 */ /* 0x0000a8000c1e1500 */
[----:B------:R-:W1:Y:S04]  /*6df0*/  S2R R29, SR_TID.X ;  /* 0x00000000001d7919 */ /* 0x000e680000002100 */
[----:B----4-:R-:W-:Y:S01]  /*6e00*/  STL [R1+0xcf0], R14 ;  /* 0x000cf00e01007387 */ /* 0x010fe20000100800 */
[----:B0-----:R-:W-:Y:S01]  /*6e10*/  PRMT R12, RZ, 0x7610, R12 ;  /* 0x00007610ff0c7816 */ /* 0x001fe2000000000c */
[----:B------:R-:W-:-:S02]  /*6e20*/  IMAD.MOV.U32 R10, RZ, RZ, R21 ;  /* 0x000000ffff0a7224 */ /* 0x000fc400078e0015 */
[----:B------:R-:W-:Y:S01]  /*6e30*/  IMAD.MOV.U32 R11, RZ, RZ, R20 ;  /* 0x000000ffff0b7224 */ /* 0x000fe200078e0014 */
[----:B-1----:R-:W-:Y:S01]  /*6e40*/  LOP3.LUT R7, R29, 0x1f, RZ, 0xc0, !PT ;  /* 0x0000001f1d077812 */ /* 0x002fe200078ec0ff */
[----:B------:R-:W-:Y:S03]  /*6e50*/  BAR.SYNC.DEFER_BLOCKING 0x0 ;  /* 0x0000000000007b1d */ /* 0x000fe60000010000 */
[----:B------:R-:W-:-:S03]  /*6e60*/  ISETP.GE.AND P2, PT, R7, R0, PT ;  /* 0x000000000700720c */ /* 0x000fc60003f46270 */
[----:B---3--:R0:W-:Y:S04]  /*6e70*/  STL [R1+0xcf4], R15 ;  /* 0x000cf40f01007387 */ /* 0x0081e80000100800 */
[----:B------:R-:W3:Y:S04]  /*6e80*/  LDL.LU R6, [R1+0x10] ;  /* 0x0000100001067983 */ /* 0x000ee80000300800 */
[----:B------:R-:W4:Y:S01]  /*6e90*/  LDL.LU R5, [R1+0x14] ;  /* 0x0000140001057983 */ /* 0x000f220000300800 */
[----:B0-----:R-:W-:Y:S01]  /*6ea0*/  IMAD R15, R7, c[0x0][0x18c], RZ ;  /* 0x00006300070f7a24 */ /* 0x001fe200078e02ff */
[----:B------:R-:W-:-:S02]  /*6eb0*/  PRMT R13, RZ, 0x7610, R13 ;  /* 0x00007610ff0d7816 */ /* 0x000fc4000000000d */
[----:B------:R-:W-:Y:S04]  /*6ec0*/  STL [R1+0xcf8], R16 ;  /* 0x000cf81001007387 */ /* 0x000fe80000100800 */
[----:B------:R0:W-:Y:S04]  /*6ed0*/  STL [R1+0xa18], R0 ;  /* 0x000a180001007387 */ /* 0x0001e80000100800 */
[----:B------:R-:W3:Y:S04]  /*6ee0*/  LDL.LU R4, [R1+0x284] ;  /* 0x0002840001047983 */ /* 0x000ee80000300800 */
[----:B0-----:R-:W3:Y:S04]  /*6ef0*/  LDL.LU R0, [R1+0x288] ;  /* 0x0002880001007983 */ /* 0x001ee80000300800 */
[----:B------:R0:W-:Y:S02]  /*6f00*/  STL.64 [R1+0x850], R2 ;  /* 0x0008500201007387 */ /* 0x0001e40000100a00 */
[----:B0-----:R-:W-:-:S02]  /*6f10*/  IMAD.MOV.U32 R2, RZ, RZ, R19 ;  /* 0x000000ffff027224 */ /* 0x001fc400078e0013 */
[----:B------:R-:W-:-:S04]  /*6f20*/  IMAD.MOV.U32 R3, RZ, RZ, R18 ;  /* 0x000000ffff037224 */ /* 0x000fc800078e0012 */
[----:B------:R-:W-:-:S05]  /*6f30*/  IMAD.WIDE R18, R15, 0x2, R2 ;  /* 0x000000020f127825 */ /* 0x000fca00078e0202 */
[----:B------:R0:W3:Y:S02]  /*6f40*/  @!P2 LDG.E.U16 R12, [R18.64] ;  /* 0x00000004120ca981 */ /* 0x0000e4000c1e1500 */
[----:B0-----:R-:W-:-:S05]  /*6f50*/  IMAD.WIDE R18, R15, 0x2, R10 ;  /* 0x000000020f127825 */ /* 0x001fca00078e020a */
[----:B------:R0:W4:Y:S02]  /*6f60*/  @!P2 LDG.E.U16 R13, [R18.64] ;  /* 0x00000004120da981 */ /* 0x000124000c1e1500 */
[----:B0-----:R-:W-:Y:S02]  /*6f70*/  PRMT R18, RZ, 0x7610, R18 ;  /* 0x00007610ff127816 */ /* 0x001fe40000000012 */
[----:B--2---:R-:W-:Y:S04]  /*6f80*/  STL [R1+0xcfc], R17 ;  /* 0x000cfc1101007387 */ /* 0x004fe80000100800 */
[----:B------:R0:W-:Y:S02]  /*6f90*/  STL.64 [R1+0x858], R2 ;  /* 0x0008580201007387 */ /* 0x0001e40000100a00 */
[----:B0-----:R-:W-:-:S02]  /*6fa0*/  IMAD.MOV.U32 R2, RZ, RZ, R23 ;  /* 0x000000ffff027224 */ /* 0x001fc400078e0017 */
[----:B------:R-:W-:-:S04]  /*6fb0*/  IMAD.MOV.U32 R3, RZ, RZ, R22 ;  /* 0x000000ffff037224 */ /* 0x000fc800078e0016 */
[----:B------:R-:W-:-:S05]  /*6fc0*/  IMAD.WIDE R20, R15, 0x2, R2 ;  /* 0x000000020f147825 */ /* 0x000fca00078e0202 */
[----:B------:R-:W2:Y:S04]  /*6fd0*/  @!P2 LDG.E.U16 R18, [R20.64] ;  /* 0x000000041412a981 */ /* 0x000ea8000c1e1500 */
[----:B---3--:R-:W-:Y:S04]  /*6fe0*/  STL [R1+0xd00], R12 ;  /* 0x000d000c01007387 */ /* 0x008fe80000100800 */
[----:B------:R0:W-:Y:S04]  /*6ff0*/  STL.64 [R1+0x2a8], R10 ;  /* 0x0002a80a01007387 */ /* 0x0001e80000100a00 */
[----:B0-----:R-:W3:Y:S04]  /*7000*/  LDL.LU R10, [R1+0x28c] ;  /* 0x00028c00010a7983 */ /* 0x001ee80000300800 */
[----:B------:R-:W3:Y:S04]  /*7010*/  LDL.LU R9, [R1+0x290] ;  /* 0x0002900001097983 */ /* 0x000ee80000300800 */
[----:B----4-:R-:W-:Y:S04]  /*7020*/  STL [R1+0xd04], R13 ;  /* 0x000d040d01007387 */ /* 0x010fe80000100800 */
[----:B------:R0:W-:Y:S02]  /*7030*/  STL.64 [R1+0x2a0], R2 ;  /* 0x0002a00201007387 */ /* 0x0001e40000100a00 */
[----:B0-----:R-:W-:-:S02]  /*7040*/  IMAD.MOV.U32 R2, RZ, RZ, R5 ;  /* 0x000000ffff027224 */ /* 0x001fc400078e0005 */
[----:B------:R-:W-:Y:S02]  /*7050*/  IMAD.MOV.U32 R3, RZ, RZ, R6 ;  /* 0x000000ffff037224 */ /* 0x000fe400078e0006 */
[----:B------:R-:W-:Y:S01]  /*7060*/  IMAD.MOV.U32 R6, RZ, RZ, R0 ;  /* 0x000000ffff067224 */ /* 0x000fe200078e0000 */
[----:B--2---:R-:W-:Y:S04]  /*7070*/  STL [R1+0xd08], R18 ;  /* 0x000d081201007387 */ /* 0x004fe80000100800 */
[----:B------:R-:W2:Y:S04]  /*7080*/  LDL.LU R29, [R1+0x280] ;  /* 0x00028000011d7983 */ /* 0x000ea80000300800 */
[----:B------:R-:W-:Y:S04]  /*7090*/  STL.64 [R1+0x860], R2 ;  /* 0x0008600201007387 */ /* 0x000fe80000100a00 */
[----:B------:R-:W4:Y:S04]  /*70a0*/  LDL.LU R5, [R1+0x800] ;  /* 0x0008000001057983 */ /* 0x000f280000300800 */
[----:B------:R-:W2:Y:S01]  /*70b0*/  LDL.LU R0, [R1+0x804] ;  /* 0x0008040001007983 */ /* 0x000ea20000300800 */
[----:B------:R-:W-:Y:S01]  /*70c0*/  IMAD.MOV.U32 R7, RZ, RZ, R4 ;  /* 0x000000ffff077224 */ /* 0x000fe200078e0004 */
[----:B------:R-:W-:Y:S01]  /*70d0*/  PRMT R19, RZ, 0x7610, R19 ;  /* 0x00007610ff137816 */ /* 0x000fe20000000013 */
[----:B------:R-:W-:-:S03]  /*70e0*/  IMAD.WIDE R20, R15, 0x2, R2 ;  /* 0x000000020f147825 */ /* 0x000fc600078e0202 */
[----:B------:R0:W-:Y:S01]  /*70f0*/  STL.64 [R1+0x298], R6 ;  /* 0x0002980601007387 */ /* 0x0001e20000100a00 */
[----:B------:R-:W-:-:S03]  /*7100*/  IMAD.WIDE R22, R15, 0x2, R6 ;  /* 0x000000020f167825 */ /* 0x000fc600078e0206 */
[----:B------:R-:W2:Y:S04]  /*7110*/  LDL.LU R14, [R1+0x414] ;  /* 0x00041400010e7983 */ /* 0x000ea80000300800 */
[----:B------:R-:W2:Y:S04]  /*7120*/  LDL.LU R4, [R1+0x410] ;  /* 0x0004100001047983 */ /* 0x000ea80000300800 */
[----:B0-----:R-:W2:Y:S04]  /*7130*/  LDL.LU R7, [R1+0x40c] ;  /* 0x00040c0001077983 */ /* 0x001ea80000300800 */
[----:B------:R-:W2:Y:S04]  /*7140*/  LDL.LU R6, [R1+0x38c] ;  /* 0x00038c0001067983 */ /* 0x000ea80000300800 */
[----:B------:R-:W2:Y:S04]  /*7150*/  LDL.LU R13, [R1+0x808] ;  /* 0x00080800010d7983 */ /* 0x000ea80000300800 */
[----:B------:R0:W2:Y:S04]  /*7160*/  @!P2 LDG.E.U16 R19, [R20.64] ;  /* 0x000000041413a981 */ /* 0x0000a8000c1e1500 */
[----:B------:R-:W2:Y:S04]  /*7170*/  LDL.LU R12, [R1+0x80c] ;  /* 0x00080c00010c7983 */ /* 0x000ea80000300800 */
[----:B------:R-:W2:Y:S01]  /*7180*/  LDL.LU R11, [R1+0x394] ;  /* 0x00039400010b7983 */ /* 0x000ea20000300800 */
[----:B0-----:R-:W-:-:S02]  /*7190*/  PRMT R20, RZ, 0x7610, R20 ;  /* 0x00007610ff147816 */ /* 0x001fc40000000014 */
[----:B------:R-:W-:-:S04]  /*71a0*/  PRMT R21, RZ, 0x7610, R21 ;  /* 0x00007610ff157816 */ /* 0x000fc80000000015 */
[----:B------:R0:W2:Y:S01]  /*71b0*/  @!P2 LDG.E.U16 R20, [R22.64] ;  /* 0x000000041614a981 */ /* 0x0000a2000c1e1500 */
[----:B---3--:R-:W-:Y:S02]  /*71c0*/  IMAD.MOV.U32 R3, RZ, RZ, R10 ;  /* 0x000000ffff037224 */ /* 0x008fe400078e000a */
[----:B------:R-:W-:-:S04]  /*71d0*/  IMAD.MOV.U32 R2, RZ, RZ, R9 ;  /* 0x000000ffff027224 */ /* 0x000fc800078e0009 */
[----:B0-----:R-:W-:Y:S01]  /*71e0*/  IMAD.WIDE R22, R15, 0x2, R2 ;  /* 0x000000020f167825 */ /* 0x001fe200078e0202 */
[----:B------:R-:W-:Y:S04]  /*71f0*/  STL [R1+0xa20], R2 ;  /* 0x000a200201007387 */ /* 0x000fe80000100800 */
[----:B------:R0:W3:Y:S04]  /*7200*/  @!P2 LDG.E.U16 R21, [R22.64] ;  /* 0x000000041615a981 */ /* 0x0000e8000c1e1500 */
[----:B------:R1:W-:Y:S01]  /*7210*/  STL [R1+0xa1c], R3 ;  /* 0x000a1c0301007387 */ /* 0x0003e20000100800 */
[----:B0-----:R-:W-:Y:S01]  /*7220*/  PRMT R22, RZ, 0x7610, R22 ;  /* 0x00007610ff167816 */ /* 0x001fe20000000016 */
[----:B----4-:R-:W-:-:S02]  /*7230*/  IMAD.MOV.U32 R17, RZ, RZ, R5 ;  /* 0x000000ffff117224 */ /* 0x010fc400078e0005 */
[----:B--2---:R-:W-:-:S04]  /*7240*/  IMAD.MOV.U32 R16, RZ, RZ, R0 ;  /* 0x000000ffff107224 */ /* 0x004fc800078e0000 */
[----:B-1----:R-:W-:Y:S01]  /*7250*/  IMAD.WIDE R2, R15, 0x2, R16 ;  /* 0x000000020f027825 */ /* 0x002fe200078e0210 */
[----:B------:R-:W-:Y:S04]  /*7260*/  STL.64 [R1+0x288], R16 ;  /* 0x0002881001007387 */ /* 0x000fe80000100a00 */
[----:B------:R0:W2:Y:S04]  /*7270*/  @!P2 LDG.E.U16 R22, [R2.64] ;  /* 0x000000040216a981 */ /* 0x0000a8000c1e1500 */
[----:B0-----:R-:W4:Y:S04]  /*7280*/  LDL.LU R2, [R1+0x390] ;  /* 0x0003900001027983 */ /* 0x001f280000300800 */
[----:B------:R-:W2:Y:S04]  /*7290*/  LDL.LU R18, [R1+0x388] ;  /* 0x0003880001127983 */ /* 0x000ea80000300800 */
[----:B------:R-:W2:Y:S04]  /*72a0*/  LDL.LU R0, [R1+0x30c] ;  /* 0x00030c0001007983 */ /* 0x000ea80000300800 */
[----:B------:R-:W2:Y:S04]  /*72b0*/  LDL.LU R5, [R1+0x314] ;  /* 0x0003140001057983 */ /* 0x000ea80000300800 */
[----:B------:R-:W3:Y:S04]  /*72c0*/  LDL.LU R10, [R1+0x310] ;  /* 0x00031000010a7983 */ /* 0x000ee80000300800 */
[----:B------:R-:W3:Y:S04]  /*72d0*/  LDL.LU R9, [R1+0x308] ;  /* 0x0003080001097983 */ /* 0x000ee80000300800 */
[----:B------:R-:W3:Y:S04]  /*72e0*/  LDL.LU R24, [R1+0x3c] ;  /* 0x00003c0001187983 */ /* 0x000ee80000300800 */
[----:B------:R-:W4:Y:S04]  /*72f0*/  LDL.LU R25, [R1+0x70] ;  /* 0x0000700001197983 */ /* 0x000f280000300800 */
[----:B------:R-:W4:Y:S04]  /*7300*/  LDL.LU R26, [R1+0x74] ;  /* 0x00007400011a7983 */ /* 0x000f280000300800 */
[----:B------:R-:W4:Y:S01]  /*7310*/  LDL.LU R27, [R1+0x38] ;  /* 0x00003800011b7983 */ /* 0x000f220000300800 */
[----:B------:R-:W-:-:S03]  /*7320*/  PRMT R23, RZ, 0x7610, R23 ;  /* 0x00007610ff177816 */ /* 0x000fc60000000017 */
[----:B------:R0:W-:Y:S04]  /*7330*/  STL.64 [R1+0x280], R12 ;  /* 0x0002800c01007387 */ /* 0x0001e80000100a00 */
[----:B------:R1:W-:Y:S01]  /*7340*/  STS.U16 [R28], R29 ;  /* 0x0000001d1c007388 */ /* 0x0003e20000000400 */
[----:B0-----:R-:W-:-:S03]  /*7350*/  IMAD.WIDE R12, R15, 0x2, R12 ;  /* 0x000000020f0c7825 */ /* 0x001fc600078e020c */
[----:B-1----:R-:W4:Y:S04]  /*7360*/  LDL.LU R29, [R1+0x400] ;  /* 0x00040000011d7983 */ /* 0x002f280000300800 */
[----:B------:R0:W4:Y:S04]  /*7370*/  @!P2 LDG.E.U16 R23, [R12.64] ;  /* 0x000000040c17a981 */ /* 0x000128000c1e1500 */
[----:B------:R1:W-:Y:S04]  /*7380*/  STS.U16 [R28+0x2000], R6 ;  /* 0x002000061c007388 */ /* 0x0003e80000000400 */
[----:B0-----:R-:W4:Y:S04]  /*7390*/  LDL.LU R13, [R1+0x404] ;  /* 0x00040400010d7983 */ /* 0x001f280000300800 */
[----:B------:R-:W4:Y:S04]  /*73a0*/  LDL.LU R12, [R1+0x408] ;  /* 0x00040800010c7983 */ /* 0x000f280000300800 */
[----:B------:R-:W4:Y:S04]  /*73b0*/  LDL.LU R17, [R1+0x3fc] ;  /* 0x0003fc0001117983 */ /* 0x000f280000300800 */
[----:B------:R-:W4:Y:S04]  /*73c0*/  LDL.LU R16, [R1+0x37c] ;  /* 0x00037c0001107983 */ /* 0x000f280000300800 */
[----:B------:R-:W4:Y:S04]  /*73d0*/  LDL.LU R15, [R1+0x380] ;  /* 0x00038000010f7983 */ /* 0x000f280000300800 */
[----:B------:R0:W-:Y:S04]  /*73e0*/  STS.U16 [R28+0x100], R14 ;  /* 0x0001000e1c007388 */ /* 0x0001e80000000400 */
[----:B-1----:R-:W4:Y:S04]  /*73f0*/  LDL.LU R6, [R1+0x384] ;  /* 0x0003840001067983 */ /* 0x002f280000300800 */
[----:B------:R1:W-:Y:S04]  /*7400*/  STS.U16 [R28+0x200], R4 ;  /* 0x000200041c007388 */ /* 0x0003e80000000400 */
[----:B0-----:R-:W4:Y:S04]  /*7410*/  LDL.LU R14, [R1+0x378] ;  /* 0x00037800010e7983 */ /* 0x001f280000300800 */
[----:B------:R0:W-:Y:S04]  /*7420*/  STS.U16 [R28+0x300], R7 ;  /* 0x000300071c007388 */ /* 0x0001e80000000400 */
[----:B-1----:R-:W4:Y:S04]  /*7430*/  LDL.LU R4, [R1+0x2fc] ;  /* 0x0002fc0001047983 */ /* 0x002f280000300800 */
[----:B------:R1:W-:Y:S04]  /*7440*/  STS.U16 [R28+0x2100], R11 ;  /* 0x0021000b1c007388 */ /* 0x0003e80000000400 */
[----:B0-----:R-:W4:Y:S04]  /*7450*/  LDL.LU R7, [R1+0x300] ;  /* 0x0003000001077983 */ /* 0x001f280000300800 */
[----:B-1----:R-:W4:Y:S04]  /*7460*/  LDL.LU R11, [R1+0x304] ;  /* 0x00030400010b7983 */ /* 0x002f280000300800 */
[----:B--2---:R0:W-:Y:S04]  /*7470*/  STS.U16 [R28+0x4100], R5 ;  /* 0x004100051c007388 */ /* 0x0041e80000000400 */
[----:B0-----:R-:W2:Y:S04]  /*7480*/  LDL.LU R5, [R1+0x2f8] ;  /* 0x0002f80001057983 */ /* 0x001ea80000300800 */
[----:B---3--:R0:W-:Y:S04]  /*7490*/  STS.U16 [R28+0x4200], R10 ;  /* 0x0042000a1c007388 */ /* 0x0081e80000000400 */
[----:B------:R1:W-:Y:S04]  /*74a0*/  STS.U16 [R28+0x4300], R9 ;  /* 0x004300091c007388 */ /* 0x0003e80000000400 */
[----:B------:R3:W-:Y:S04]  /*74b0*/  STS.U16 [R28+0x6000], R24 ;  /* 0x006000181c007388 */ /* 0x0007e80000000400 */
[----:B0-----:R-:W2:Y:S04]  /*74c0*/  LDL.LU R10, [R1+0x2c] ;  /* 0x00002c00010a7983 */ /* 0x001ea80000300800 */
[----:B-1----:R-:W2:Y:S04]  /*74d0*/  LDL.LU R9, [R1+0x30] ;  /* 0x0000300001097983 */ /* 0x002ea80000300800 */
[----:B----4-:R0:W-:Y:S04]  /*74e0*/  STS.U16 [R28+0x6100], R25 ;  /* 0x006100191c007388 */ /* 0x0101e80000000400 */
[----:B---3--:R-:W3:Y:S04]  /*74f0*/  LDL.LU R24, [R1+0x34] ;  /* 0x0000340001187983 */ /* 0x008ee80000300800 */
[----:B0-----:R-:W4:Y:S04]  /*7500*/  LDL.LU R25, [R1+0x28] ;  /* 0x0000280001197983 */ /* 0x001f280000300800 */
[----:B------:R0:W-:Y:S04]  /*7510*/  STS.U16 [R28+0x6200], R26 ;  /* 0x0062001a1c007388 */ /* 0x0001e80000000400 */
[----:B------:R1:W-:Y:S04]  /*7520*/  STS.U16 [R28+0x6300], R27 ;  /* 0x0063001b1c007388 */ /* 0x0003e80000000400 */
[----:B0-----:R-:W4:Y:S04]  /*7530*/  LDL.LU R26, [R1+0x3f0] ;  /* 0x0003f000011a7983 */ /* 0x001f280000300800 */
[----:B-1----:R-:W4:Y:S04]  /*7540*/  LDL.LU R27, [R1+0x3f8] ;  /* 0x0003f800011b7983 */ /* 0x002f280000300800 */
[----:B------:R0:W-:Y:S04]  /*7550*/  STS.U16 [R28+0x4000], R0 ;  /* 0x004000001c007388 */ /* 0x0001e80000000400 */
[----:B------:R-:W-:Y:S01]  /*7560*/  STS.U16 [R28+0x2200], R2 ;  /* 0x002200021c007388 */ /* 0x000fe20000000400 */
[----:B0-----:R-:W-:-:S03]  /*7570*/  LOP3.LUT R0, R28, 0x10, RZ, 0x3c, !PT ;  /* 0x000000101c007812 */ /* 0x001fc600078e3cff */
[----:B------:R-:W-:Y:S04]  /*7580*/  STS.U16 [R28+0x2300], R18 ;  /* 0x002300121c007388 */ /* 0x000fe80000000400 */
[----:B------:R0:W-:Y:S04]  /*7590*/  STS.U16 [R0+0x400], R29 ;  /* 0x0004001d00007388 */ /* 0x0001e80000000400 */
[----:B------:R-:W-:Y:S04]  /*75a0*/  STS.U16 [R0+0x500], R13 ;  /* 0x0005000d00007388 */ /* 0x000fe80000000400 */
        /* <DEDUP_REMOVED lines=8> */
[----:B0-----:R-:W4:Y:S04]  /*7630*/  LDL.LU R29, [R1+0x3f4] ;  /* 0x0003f400011d7983 */ /* 0x001f280000300800 */
[----:B------:R0:W-:Y:S04]  /*7640*/  STS.U16 [R0+0x4600], R11 ;  /* 0x0046000b00007388 */ /* 0x0001e80000000400 */
[----:B0-----:R-:W4:Y:S04]  /*7650*/  LDL.LU R11, [R1+0x3e8] ;  /* 0x0003e800010b7983 */ /* 0x001f280000300800 */
[----:B------:R-:W4:Y:S04]  /*7660*/  LDL.LU R28, [R1+0x36c] ;  /* 0x00036c00011c7983 */ /* 0x000f280000300800 */
[----:B------:R-:W4:Y:S04]  /*7670*/  LDL.LU R12, [R1+0x374] ;  /* 0x00037400010c7983 */ /* 0x000f280000300800 */
[----:B------:R-:W4:Y:S04]  /*7680*/  LDL.LU R17, [R1+0x370] ;  /* 0x0003700001117983 */ /* 0x000f280000300800 */
[----:B------:R-:W4:Y:S04]  /*7690*/  LDL.LU R16, [R1+0x368] ;  /* 0x0003680001107983 */ /* 0x000f280000300800 */
[----:B------:R-:W4:Y:S04]  /*76a0*/  LDL.LU R15, [R1+0x2ec] ;  /* 0x0002ec00010f7983 */ /* 0x000f280000300800 */
[----:B------:R-:W4:Y:S04]  /*76b0*/  LDL.LU R14, [R1+0x2f4] ;  /* 0x0002f400010e7983 */ /* 0x000f280000300800 */
[----:B------:R-:W4:Y:S04]  /*76c0*/  LDL.LU R4, [R1+0x2f0] ;  /* 0x0002f00001047983 */ /* 0x000f280000300800 */
[----:B------:R-:W4:Y:S04]  /*76d0*/  LDL.LU R7, [R1+0x2e8] ;  /* 0x0002e80001077983 */ /* 0x000f280000300800 */
[----:B------:R-:W0:Y:S02]  /*76e0*/  S2R R6, SR_TID.X ;  /* 0x0000000000067919 */ /* 0x000e240000002100 */
[----:B0-----:R-:W-:-:S05]  /*76f0*/  LOP3.LUT R6, R6, 0x7f, RZ, 0xc0, !PT ;  /* 0x0000007f06067812 */ /* 0x001fca00078ec0ff */
[----:B------:R-:W-:-:S05]  /*7700*/  IMAD.SHL.U32 R2, R6, 0x2, RZ ;  /* 0x0000000206027824 */ /* 0x000fca00078e00ff */
[----:B------:R-:W-:Y:S01]  /*7710*/  LOP3.LUT R2, R2, 0x20, RZ, 0x3c, !PT ;  /* 0x0000002002027812 */ /* 0x000fe200078e3cff */
[----:B--2---:R0:W-:Y:S04]  /*7720*/  STS.U16 [R0+0x4700], R5 ;  /* 0x0047000500007388 */ /* 0x0041e80000000400 */
[----:B0-----:R-:W2:Y:S04]  /*7730*/  LDL.LU R5, [R1+0x1c] ;  /* 0x00001c0001057983 */ /* 0x001ea80000300800 */
[----:B------:R-:W2:Y:S04]  /*7740*/  LDL.LU R3, [R1+0x20] ;  /* 0x0000200001037983 */ /* 0x000ea80000300800 */
[----:B------:R-:W-:Y:S04]  /*7750*/  STS.U16 [R0+0x6400], R10 ;  /* 0x0064000a00007388 */ /* 0x000fe80000000400 */
[----:B------:R-:W-:Y:S04]  /*7760*/  STS.U16 [R0+0x6500], R9 ;  /* 0x0065000900007388 */ /* 0x000fe80000000400 */
[----:B------:R-:W2:Y:S04]  /*7770*/  LDL.LU R18, [R1+0x24] ;  /* 0x0000240001127983 */ /* 0x000ea80000300800 */
[----:B---3--:R-:W-:Y:S04]  /*7780*/  STS.U16 [R0+0x6600], R24 ;  /* 0x0066001800007388 */ /* 0x008fe80000000400 */
[----:B----4-:R0:W-:Y:S04]  /*7790*/  STS.U16 [R0+0x6700], R25 ;  /* 0x0067001900007388 */ /* 0x0101e80000000400 */
[----:B------:R-:W3:Y:S04]  /*77a0*/  LDL.LU R13, [R1+0x18] ;  /* 0x00001800010d7983 */ /* 0x000ee80000300800 */
[----:B0-----:R-:W4:Y:S04]  /*77b0*/  LDL.LU R0, [R1+0x3dc] ;  /* 0x0003dc0001007983 */ /* 0x001f280000300800 */
[----:B------:R-:W4:Y:S04]  /*77c0*/  LDL.LU R10, [R1+0x3e0] ;  /* 0x0003e000010a7983 */ /* 0x000f280000300800 */
[----:B------:R-:W4:Y:S04]  /*77d0*/  LDL.LU R9, [R1+0x3e4] ;  /* 0x0003e40001097983 */ /* 0x000f280000300800 */
[----:B------:R-:W4:Y:S04]  /*77e0*/  LDL.LU R24, [R1+0x3d8] ;  /* 0x0003d80001187983 */ /* 0x000f280000300800 */
[----:B------:R0:W-:Y:S04]  /*77f0*/  STS.U16 [R2+0x800], R26 ;  /* 0x0008001a02007388 */ /* 0x0001e80000000400 */
[----:B------:R-:W4:Y:S04]  /*7800*/  LDL.LU R25, [R1+0x35c] ;  /* 0x00035c0001197983 */ /* 0x000f280000300800 */
[----:B------:R1:W-:Y:S04]  /*7810*/  STS.U16 [R2+0x900], R27 ;  /* 0x0009001b02007388 */ /* 0x0003e80000000400 */
[----:B0-----:R-:W4:Y:S04]  /*7820*/  LDL.LU R26, [R1+0x360] ;  /* 0x00036000011a7983 */ /* 0x001f280000300800 */
[----:B-1----:R-:W4:Y:S04]  /*7830*/  LDL.LU R27, [R1+0x364] ;  /* 0x00036400011b7983 */ /* 0x002f280000300800 */
[----:B------:R0:W-:Y:S04]  /*7840*/  STS.U16 [R2+0xa00], R29 ;  /* 0x000a001d02007388 */ /* 0x0001e80000000400 */
[----:B0-----:R-:W4:Y:S04]  /*7850*/  LDL.LU R29, [R1+0x358] ;  /* 0x00035800011d7983 */ /* 0x001f280000300800 */
[----:B------:R0:W-:Y:S04]  /*7860*/  STS.U16 [R2+0xb00], R11 ;  /* 0x000b000b02007388 */ /* 0x0001e80000000400 */
[----:B------:R-:W-:Y:S04]  /*7870*/  STS.U16 [R2+0x2800], R28 ;  /* 0x0028001c02007388 */ /* 0x000fe80000000400 */
[----:B------:R1:W-:Y:S04]  /*7880*/  STS.U16 [R2+0x2900], R12 ;  /* 0x0029000c02007388 */ /* 0x0003e80000000400 */
[----:B------:R1:W-:Y:S04]  /*7890*/  STS.U16 [R2+0x2a00], R17 ;  /* 0x002a001102007388 */ /* 0x0003e80000000400 */
[----:B------:R1:W-:Y:S04]  /*78a0*/  STS.U16 [R2+0x2b00], R16 ;  /* 0x002b001002007388 */ /* 0x0003e80000000400 */
[----:B0-----:R-:W4:Y:S04]  /*78b0*/  LDL.LU R11, [R1+0xd24] ;  /* 0x000d2400010b7983 */ /* 0x001f280000300800 */
[----:B------:R-:W-:Y:S04]  /*78c0*/  STS.U16 [R2+0x4800], R15 ;  /* 0x0048000f02007388 */ /* 0x000fe80000000400 */
[----:B------:R-:W-:Y:S04]  /*78d0*/  STS.U16 [R2+0x4900], R14 ;  /* 0x0049000e02007388 */ /* 0x000fe80000000400 */
[----:B-1----:R-:W4:Y:S04]  /*78e0*/  LDL.LU R12, [R1+0x2dc] ;  /* 0x0002dc00010c7983 */ /* 0x002f280000300800 */
[----:B------:R0:W-:Y:S04]  /*78f0*/  STS.U16 [R2+0x4a00], R4 ;  /* 0x004a000402007388 */ /* 0x0001e80000000400 */
[----:B------:R-:W4:Y:S04]  /*7900*/  LDL.LU R17, [R1+0x2e0] ;  /* 0x0002e00001117983 */ /* 0x000f280000300800 */
[----:B------:R-:W-:Y:S04]  /*7910*/  STS.U16 [R2+0x4b00], R7 ;  /* 0x004b000702007388 */ /* 0x000fe80000000400 */
[----:B------:R-:W4:Y:S01]  /*7920*/  LDL.LU R16, [R1+0x2e4] ;  /* 0x0002e40001107983 */ /* 0x000f220000300800 */
[----:B0-----:R-:W-:-:S03]  /*7930*/  IMAD.SHL.U32 R4, R6, 0x2, RZ ;  /* 0x0000000206047824 */ /* 0x001fc600078e00ff */
[----:B------:R-:W4:Y:S02]  /*7940*/  LDL.LU R15, [R1+0x2d8] ;  /* 0x0002d800010f7983 */ /* 0x000f240000300800 */
[----:B------:R-:W-:Y:S02]  /*7950*/  LOP3.LUT R4, R4, 0x30, RZ, 0x3c, !PT ;  /* 0x0000003004047812 */ /* 0x000fe400078e3cff */
[----:B--2---:R0:W-:Y:S04]  /*7960*/  STS.U16 [R2+0x6800], R5 ;  /* 0x0068000502007388 */ /* 0x0041e80000000400 */
[----:B0-----:R-:W2:Y:S04]  /*7970*/  LDL.LU R5, [R1] ;  /* 0x0000000001057983 */ /* 0x001ea80000300800 */
[----:B------:R-:W2:Y:S04]  /*7980*/  LDL.LU R14, [R1+0x4] ;  /* 0x00000400010e7983 */ /* 0x000ea80000300800 */
[----:B------:R-:W2:Y:S04]  /*7990*/  LDL.LU R7, [R1+0x8] ;  /* 0x0000080001077983 */ /* 0x000ea80000300800 */
[----:B------:R-:W2:Y:S04]  /*79a0*/  LDL.LU R6, [R1+0xc] ;  /* 0x00000c0001067983 */ /* 0x000ea80000300800 */
[----:B------:R-:W-:Y:S04]  /*79b0*/  STS.U16 [R2+0x6900], R3 ;  /* 0x0069000302007388 */ /* 0x000fe80000000400 */
[----:B------:R-:W-:Y:S04]  /*79c0*/  STS.U16 [R2+0x6a00], R18 ;  /* 0x006a001202007388 */ /* 0x000fe80000000400 */
[----:B---3--:R-:W-:Y:S04]  /*79d0*/  STS.U16 [R2+0x6b00], R13 ;  /* 0x006b000d02007388 */ /* 0x008fe80000000400 */
[----:B----4-:R-:W-:Y:S04]  /*79e0*/  STS.U16 [R4+0xc00], R0 ;  /* 0x000c000004007388 */ /* 0x010fe80000000400 */
[----:B------:R0:W-:Y:S04]  /*79f0*/  STS.U16 [R4+0xd00], R10 ;  /* 0x000d000a04007388 */ /* 0x0001e80000000400 */
[----:B------:R1:W-:Y:S04]  /*7a00*/  STS.U16 [R4+0xe00], R9 ;  /* 0x000e000904007388 */ /* 0x0003e80000000400 */
[----:B------:R3:W-:Y:S04]  /*7a10*/  STS.U16 [R4+0xf00], R24 ;  /* 0x000f001804007388 */ /* 0x0007e80000000400 */
[----:B0-----:R-:W4:Y:S04]  /*7a20*/  LDL.LU R10, [R1+0x3cc] ;  /* 0x0003cc00010a7983 */ /* 0x001f280000300800 */
[----:B-1----:R-:W4:Y:S04]  /*7a30*/  LDL.LU R9, [R1+0x3d4] ;  /* 0x0003d40001097983 */ /* 0x002f280000300800 */
[----:B------:R0:W-:Y:S04]  /*7a40*/  STS.U16 [R4+0x2c00], R25 ;  /* 0x002c001904007388 */ /* 0x0001e80000000400 */
[----:B---3--:R-:W3:Y:S04]  /*7a50*/  LDL.LU R24, [R1+0x3d0] ;  /* 0x0003d00001187983 */ /* 0x008ee80000300800 */
[----:B------:R1:W-:Y:S04]  /*7a60*/  STS.U16 [R4+0x2d00], R26 ;  /* 0x002d001a04007388 */ /* 0x0003e80000000400 */
[----:B0-----:R-:W3:Y:S04]  /*7a70*/  LDL.LU R25, [R1+0x3c8] ;  /* 0x0003c80001197983 */ /* 0x001ee80000300800 */
[----:B------:R0:W-:Y:S04]  /*7a80*/  STS.U16 [R4+0x2e00], R27 ;  /* 0x002e001b04007388 */ /* 0x0001e80000000400 */
[----:B-1----:R-:W3:Y:S04]  /*7a90*/  LDL.LU R26, [R1+0x34c] ;  /* 0x00034c00011a7983 */ /* 0x002ee80000300800 */
[----:B0-----:R-:W3:Y:S04]  /*7aa0*/  LDL.LU R27, [R1+0x354] ;  /* 0x00035400011b7983 */ /* 0x001ee80000300800 */
[----:B------:R-:W3:Y:S04]  /*7ab0*/  LDL.LU R0, [R1+0x350] ;  /* 0x0003500001007983 */ /* 0x000ee80000300800 */
[----:B------:R0:W-:Y:S04]  /*7ac0*/  STS.U16 [R4+0x2f00], R29 ;  /* 0x002f001d04007388 */ /* 0x0001e80000000400 */
[----:B0-----:R-:W3:Y:S04]  /*7ad0*/  LDL.LU R29, [R1+0x348] ;  /* 0x00034800011d7983 */ /* 0x001ee80000300800 */
[----:B------:R-:W3:Y:S04]  /*7ae0*/  LDL.LU R3, [R1+0x10c] ;  /* 0x00010c0001037983 */ /* 0x000ee80000300800 */
[----:B------:R-:W3:Y:S04]  /*7af0*/  LDL.LU R2, [R1+0x2d4] ;  /* 0x0002d40001027983 */ /* 0x000ee80000300800 */
[----:B------:R-:W3:Y:S04]  /*7b00*/  LDL.LU R28, [R1+0x2d0] ;  /* 0x0002d000011c7983 */ /* 0x000ee80000300800 */
[----:B------:R-:W3:Y:S04]  /*7b10*/  LDL.LU R18, [R1+0x108] ;  /* 0x0001080001127983 */ /* 0x000ee80000300800 */
[----:B------:R0:W-:Y:S04]  /*7b20*/  STS.U16 [R4+0x4c00], R12 ;  /* 0x004c000c04007388 */ /* 0x0001e80000000400 */
[----:B------:R1:W-:Y:S04]  /*7b30*/  STS.U16 [R4+0x4d00], R17 ;  /* 0x004d001104007388 */ /* 0x0003e80000000400 */
[----:B0-----:R-:W3:Y:S04]  /*7b40*/  LDL.LU R12, [R1+0x3bc] ;  /* 0x0003bc00010c7983 */ /* 0x001ee80000300800 */
[----:B------:R0:W-:Y:S04]  /*7b50*/  STS.U16 [R4+0x4e00], R16 ;  /* 0x004e001004007388 */ /* 0x0001e80000000400 */
[----:B------:R0:W-:Y:S04]  /*7b60*/  STS.U16 [R4+0x4f00], R15 ;  /* 0x004f000f04007388 */ /* 0x0001e80000000400 */
[----:B-1----:R-:W3:Y:S04]  /*7b70*/  LDL.LU R17, [R1+0x3c0] ;  /* 0x0003c00001117983 */ /* 0x002ee80000300800 */
[----:B0-----:R-:W3:Y:S04]  /*7b80*/  LDL.LU R16, [R1+0x3c4] ;  /* 0x0003c40001107983 */ /* 0x001ee80000300800 */
[----:B------:R-:W3:Y:S04]  /*7b90*/  LDL.LU R15, [R1+0x3b8] ;  /* 0x0003b800010f7983 */ /* 0x000ee80000300800 */
[----:B--2---:R0:W-:Y:S04]  /*7ba0*/  STS.U16 [R4+0x6c00], R14 ;  /* 0x006c000e04007388 */ /* 0x0041e80000000400 */
[----:B------:R-:W-:Y:S04]  /*7bb0*/  STS.U16 [R4+0x6d00], R7 ;  /* 0x006d000704007388 */ /* 0x000fe80000000400 */
[----:B------:R-:W-:Y:S04]  /*7bc0*/  STS.U16 [R4+0x6e00], R6 ;  /* 0x006e000604007388 */ /* 0x000fe80000000400 */
[----:B------:R1:W-:Y:S04]  /*7bd0*/  STS.U16 [R4+0x6f00], R5 ;  /* 0x006f000504007388 */ /* 0x0003e80000000400 */
[----:B0-----:R-:W2:Y:S04]  /*7be0*/  LDL.LU R14, [R1+0x33c] ;  /* 0x00033c00010e7983 */ /* 0x001ea80000300800 */
[----:B-1----:R-:W0:Y:S04]  /*7bf0*/  S2R R5, SR_TID.X ;  /* 0x0000000000057919 */ /* 0x002e280000002100 */
[----:B------:R-:W2:Y:S04]  /*7c00*/  LDL.LU R4, [R1+0x340] ;  /* 0x0003400001047983 */ /* 0x000ea80000300800 */
[----:B------:R-:W2:Y:S04]  /*7c10*/  LDL.LU R7, [R1+0x344] ;  /* 0x0003440001077983 */ /* 0x000ea80000300800 */
[----:B------:R-:W2:Y:S01]  /*7c20*/  LDL.LU R6, [R1+0x338] ;  /* 0x0003380001067983 */ /* 0x000ea20000300800 */
[----:B0-----:R-:W-:-:S05]  /*7c30*/  LOP3.LUT R5, R5, 0x7f, RZ, 0xc0, !PT ;  /* 0x0000007f05057812 */ /* 0x001fca00078ec0ff */
[----:B------:R-:W-:Y:S02]  /*7c40*/  IMAD.SHL.U32 R13, R5, 0x2, RZ ;  /* 0x00000002050d7824 */ /* 0x000fe400078e00ff */
[----:B------:R-:W2:Y:S03]  /*7c50*/  LDL.LU R5, [R1+0xfc] ;  /* 0x0000fc0001057983 */ /* 0x000ea60000300800 */
[----:B------:R-:W-:-:S05]  /*7c60*/  LOP3.LUT R13, R13, 0x40, RZ, 0x3c, !PT ;  /* 0x000000400d0d7812 */ /* 0x000fca00078e3cff */
[----:B----4-:R0:W-:Y:S04]  /*7c70*/  STS.U16 [R13+0x1000], R10 ;  /* 0x0010000a0d007388 */ /* 0x0101e80000000400 */
[----:B------:R1:W-:Y:S04]  /*7c80*/  STS.U16 [R13+0x1100], R9 ;  /* 0x001100090d007388 */ /* 0x0003e80000000400 */
[----:B---3--:R3:W-:Y:S04]  /*7c90*/  STS.U16 [R13+0x1200], R24 ;  /* 0x001200180d007388 */ /* 0x0087e80000000400 */
[----:B0-----:R-:W4:Y:S04]  /*7ca0*/  LDL.LU R10, [R1+0xd20] ;  /* 0x000d2000010a7983 */ /* 0x001f280000300800 */
[----:B-1----:R-:W2:Y:S04]  /*7cb0*/  LDL.LU R9, [R1+0xd1c] ;  /* 0x000d1c0001097983 */ /* 0x002ea80000300800 */
[----:B---3--:R-:W3:Y:S04]  /*7cc0*/  LDL.LU R24, [R1+0xd18] ;  /* 0x000d180001187983 */ /* 0x008ee80000300800 */
[----:B------:R0:W-:Y:S04]  /*7cd0*/  STS.U16 [R13+0x1300], R25 ;  /* 0x001300190d007388 */ /* 0x0001e80000000400 */
[----:B------:R1:W-:Y:S04]  /*7ce0*/  STS.U16 [R13+0x3000], R26 ;  /* 0x0030001a0d007388 */ /* 0x0003e80000000400 */
[----:B------:R1:W-:Y:S04]  /*7cf0*/  STS.U16 [R13+0x3100], R27 ;  /* 0x0031001b0d007388 */ /* 0x0003e80000000400 */
[----:B0-----:R-:W2:Y:S04]  /*7d00*/  LDL.LU R25, [R1+0xd14] ;  /* 0x000d140001197983 */ /* 0x001ea80000300800 */
[----:B-1----:R-:W3:Y:S04]  /*7d10*/  LDL.LU R26, [R1+0xd10] ;  /* 0x000d1000011a7983 */ /* 0x002ee80000300800 */
[----:B------:R-:W4:Y:S04]  /*7d20*/  LDL.LU R27, [R1+0xd0c] ;  /* 0x000d0c00011b7983 */ /* 0x000f280000300800 */
[----:B------:R0:W-:Y:S04]  /*7d30*/  STS.U16 [R13+0x3200], R0 ;  /* 0x003200000d007388 */ /* 0x0001e80000000400 */
[----:B0-----:R-:W0:Y:S04]  /*7d40*/  S2R R0, SR_TID.X ;  /* 0x0000000000007919 */ /* 0x001e280000002100 */
[----:B------:R1:W-:Y:S04]  /*7d50*/  STS.U16 [R13+0x3300], R29 ;  /* 0x0033001d0d007388 */ /* 0x0003e80000000400 */
[----:B------:R0:W-:Y:S04]  /*7d60*/  STS.U16 [R13+0x5000], R3 ;  /* 0x005000030d007388 */ /* 0x0001e80000000400 */
[----:B-1----:R-:W4:Y:S04]  /*7d70*/  LDL.LU R29, [R1+0x100] ;  /* 0x00010000011d7983 */ /* 0x002f280000300800 */
[----:B------:R1:W-:Y:S04]  /*7d80*/  STS.U16 [R13+0x5100], R2 ;  /* 0x005100020d007388 */ /* 0x0003e80000000400 */
[----:B0-----:R-:W4:Y:S01]  /*7d90*/  LDL.LU R3, [R1+0x104] ;  /* 0x0001040001037983 */ /* 0x001f220000300800 */
[----:B------:R-:W-:-:S03]  /*7da0*/  LOP3.LUT R0, R0, 0x7f, RZ, 0xc0, !PT ;  /* 0x0000007f00007812 */ /* 0x000fc600078ec0ff */
[----:B-1----:R-:W4:Y:S04]  /*7db0*/  LDL.LU R2, [R1+0xf8] ;  /* 0x0000f80001027983 */ /* 0x002f280000300800 */
[----:B------:R-:W-:Y:S04]  /*7dc0*/  STS.U16 [R13+0x5200], R28 ;  /* 0x0052001c0d007388 */ /* 0x000fe80000000400 */
[----:B------:R0:W-:Y:S02]  /*7dd0*/  STS.U16 [R13+0x5300], R18 ;  /* 0x005300120d007388 */ /* 0x0001e40000000400 */
[----:B0-----:R-:W-:-:S05]  /*7de0*/  IMAD.SHL.U32 R18, R0, 0x2, RZ ;  /* 0x0000000200127824 */ /* 0x001fca00078e00ff */
[----:B------:R-:W-:Y:S01]  /*7df0*/  LOP3.LUT R18, R18, 0x50, RZ, 0x3c, !PT ;  /* 0x0000005012127812 */ /* 0x000fe200078e3cff */
[----:B--2---:R-:W-:Y:S04]  /*7e00*/  STS.U16 [R13+0x7000], R25 ;  /* 0x007000190d007388 */ /* 0x004fe80000000400 */
[----:B---3--:R-:W-:Y:S04]  /*7e10*/  STS.U16 [R13+0x7100], R26 ;  /* 0x0071001a0d007388 */ /* 0x008fe80000000400 */
[----:B----4-:R-:W-:Y:S04]  /*7e20*/  STS.U16 [R13+0x7200], R27 ;  /* 0x0072001b0d007388 */ /* 0x010fe80000000400 */
[----:B------:R0:W-:Y:S04]  /*7e30*/  STS.U16 [R13+0x7300], R24 ;  /* 0x007300180d007388 */ /* 0x0001e80000000400 */
[----:B------:R1:W-:Y:S04]  /*7e40*/  STS.U16 [R18+0x1400], R12 ;  /* 0x0014000c12007388 */ /* 0x0003e80000000400 */
[----:B------:R2:W-:Y:S04]  /*7e50*/  STS.U16 [R18+0x1500], R17 ;  /* 0x0015001112007388 */ /* 0x0005e80000000400 */
[----:B0-----:R-:W3:Y:S04]  /*7e60*/  LDL.LU R13, [R1+0x3ac] ;  /* 0x0003ac00010d7983 */ /* 0x001ee80000300800 */
[----:B-1----:R-:W4:Y:S04]  /*7e70*/  LDL.LU R12, [R1+0x3b4] ;  /* 0x0003b400010c7983 */ /* 0x002f280000300800 */
[----:B------:R0:W-:Y:S04]  /*7e80*/  STS.U16 [R18+0x1600], R16 ;  /* 0x0016001012007388 */ /* 0x0001e80000000400 */
[----:B--2---:R-:W2:Y:S04]  /*7e90*/  LDL.LU R17, [R1+0x3b0] ;  /* 0x0003b00001117983 */ /* 0x004ea80000300800 */
[----:B------:R1:W-:Y:S04]  /*7ea0*/  STS.U16 [R18+0x1700], R15 ;  /* 0x0017000f12007388 */ /* 0x0003e80000000400 */
[----:B0-----:R-:W2:Y:S04]  /*7eb0*/  LDL.LU R16, [R1+0x3a8] ;  /* 0x0003a80001107983 */ /* 0x001ea80000300800 */
[----:B------:R0:W-:Y:S04]  /*7ec0*/  STS.U16 [R18+0x3400], R14 ;  /* 0x0034000e12007388 */ /* 0x0001e80000000400 */
[----:B-1----:R-:W2:Y:S04]  /*7ed0*/  LDL.LU R15, [R1+0x32c] ;  /* 0x00032c00010f7983 */ /* 0x002ea80000300800 */
[----:B------:R1:W-:Y:S04]  /*7ee0*/  STS.U16 [R18+0x3500], R4 ;  /* 0x0035000412007388 */ /* 0x0003e80000000400 */
[----:B0-----:R-:W2:Y:S04]  /*7ef0*/  LDL.LU R14, [R1+0x334] ;  /* 0x00033400010e7983 */ /* 0x001ea80000300800 */
[----:B------:R0:W-:Y:S04]  /*7f00*/  STS.U16 [R18+0x3600], R7 ;  /* 0x0036000712007388 */ /* 0x0001e80000000400 */
[----:B-1----:R-:W2:Y:S04]  /*7f10*/  LDL.LU R4, [R1+0x330] ;  /* 0x0003300001047983 */ /* 0x002ea80000300800 */
[----:B0-----:R-:W2:Y:S04]  /*7f20*/  LDL.LU R7, [R1+0x328] ;  /* 0x0003280001077983 */ /* 0x001ea80000300800 */
[----:B------:R0:W-:Y:S04]  /*7f30*/  STS.U16 [R18+0x3700], R6 ;  /* 0x0037000612007388 */ /* 0x0001e80000000400 */
[----:B------:R1:W-:Y:S04]  /*7f40*/  STS.U16 [R18+0x5400], R5 ;  /* 0x0054000512007388 */ /* 0x0003e80000000400 */
[----:B------:R1:W-:Y:S04]  /*7f50*/  STS.U16 [R18+0x5500], R29 ;  /* 0x0055001d12007388 */ /* 0x0003e80000000400 */
[----:B0-----:R-:W2:Y:S04]  /*7f60*/  LDL.LU R6, [R1+0xf4] ;  /* 0x0000f40001067983 */ /* 0x001ea80000300800 */
[----:B-1----:R-:W2:Y:S04]  /*7f70*/  LDL.LU R5, [R1+0xf0] ;  /* 0x0000f00001057983 */ /* 0x002ea80000300800 */
[----:B------:R-:W2:Y:S04]  /*7f80*/  LDL.LU R29, [R1+0xb8] ;  /* 0x0000b800011d7983 */ /* 0x000ea80000300800 */
[----:B------:R-:W2:Y:S04]  /*7f90*/  LDL.LU R24, [R1+0x31c] ;  /* 0x00031c0001187983 */ /* 0x000ea80000300800 */
[----:B------:R-:W2:Y:S04]  /*7fa0*/  LDL.LU R27, [R1+0x320] ;  /* 0x00032000011b7983 */ /* 0x000ea80000300800 */
[----:B------:R-:W2:Y:S04]  /*7fb0*/  LDL.LU R26, [R1+0x324] ;  /* 0x00032400011a7983 */ /* 0x000ea80000300800 */
[----:B------:R-:W2:Y:S04]  /*7fc0*/  LDL.LU R25, [R1+0x318] ;  /* 0x0003180001197983 */ /* 0x000ea80000300800 */
[----:B------:R0:W-:Y:S04]  /*7fd0*/  STS.U16 [R18+0x5600], R3 ;  /* 0x0056000312007388 */ /* 0x0001e80000000400 */
[----:B------:R-:W2:Y:S04]  /*7fe0*/  LDL.LU R28, [R1+0x7c] ;  /* 0x00007c00011c7983 */ /* 0x000ea80000300800 */
        /* <DEDUP_REMOVED lines=8> */
[----:B------:R1:W-:Y:S04]  /*8070*/  STS.U16 [R18+0x7700], R8 ;  /* 0x0077000812007388 */ /* 0x0003e80000000400 */
[----:B0-----:R-:W2:Y:S01]  /*8080*/  LDL.LU R9, [R1+0x3a0] ;  /* 0x0003a00001097983 */ /* 0x001ea20000300800 */
[----:B------:R-:W-:-:S03]  /*8090*/  IMAD.SHL.U32 R0, R0, 0x2, RZ ;  /* 0x0000000200007824 */ /* 0x000fc600078e00ff */
[----:B-1----:R-:W2:Y:S04]  /*80a0*/  LDL.LU R18, [R1+0xd08] ;  /* 0x000d080001127983 */ /* 0x002ea80000300800 */
[----:B------:R-:W2:Y:S01]  /*80b0*/  LDL.LU R8, [R1+0xbc] ;  /* 0x0000bc0001087983 */ /* 0x000ea20000300800 */
[----:B------:R-:W-:-:S05]  /*80c0*/  LOP3.LUT R0, R0, 0x60, RZ, 0x3c, !PT ;  /* 0x0000006000007812 */ /* 0x000fca00078e3cff */
[----:B---3--:R0:W-:Y:S04]  /*80d0*/  STS.U16 [R0+0x1800], R13 ;  /* 0x0018000d00007388 */ /* 0x0081e80000000400 */
[----:B----4-:R1:W-:Y:S04]  /*80e0*/  STS.U16 [R0+0x1900], R12 ;  /* 0x0019000c00007388 */ /* 0x0103e80000000400 */
[----:B0-----:R-:W3:Y:S04]  /*80f0*/  LDL.LU R13, [R1+0xd04] ;  /* 0x000d0400010d7983 */ /* 0x001ee80000300800 */
[----:B-1----:R-:W4:Y:S04]  /*8100*/  LDL.LU R12, [R1+0xd00] ;  /* 0x000d0000010c7983 */ /* 0x002f280000300800 */
[----:B--2---:R0:W-:Y:S04]  /*8110*/  STS.U16 [R0+0x1a00], R17 ;  /* 0x001a001100007388 */ /* 0x0041e80000000400 */
[----:B------:R1:W-:Y:S04]  /*8120*/  STS.U16 [R0+0x1b00], R16 ;  /* 0x001b001000007388 */ /* 0x0003e80000000400 */
[----:B0-----:R-:W2:Y:S04]  /*8130*/  LDL.LU R17, [R1+0xcfc] ;  /* 0x000cfc0001117983 */ /* 0x001ea80000300800 */
[----:B-1----:R-:W2:Y:S04]  /*8140*/  LDL.LU R16, [R1+0xcf8] ;  /* 0x000cf80001107983 */ /* 0x002ea80000300800 */
[----:B------:R0:W-:Y:S04]  /*8150*/  STS.U16 [R0+0x3800], R15 ;  /* 0x0038000f00007388 */ /* 0x0001e80000000400 */
[----:B------:R1:W-:Y:S04]  /*8160*/  STS.U16 [R0+0x3900], R14 ;  /* 0x0039000e00007388 */ /* 0x0003e80000000400 */
[----:B------:R1:W-:Y:S04]  /*8170*/  STS.U16 [R0+0x3a00], R4 ;  /* 0x003a000400007388 */ /* 0x0003e80000000400 */
[----:B0-----:R-:W2:Y:S04]  /*8180*/  LDL.LU R15, [R1+0xcf4] ;  /* 0x000cf400010f7983 */ /* 0x001ea80000300800 */
[----:B-1----:R-:W2:Y:S04]  /*8190*/  LDL.LU R14, [R1+0xcf0] ;  /* 0x000cf000010e7983 */ /* 0x002ea80000300800 */
[----:B------:R-:W2:Y:S04]  /*81a0*/  LDL.LU R4, [R1+0xcec] ;  /* 0x000cec0001047983 */ /* 0x000ea80000300800 */
[----:B------:R0:W-:Y:S04]  /*81b0*/  STS.U16 [R0+0x3b00], R7 ;  /* 0x003b000700007388 */ /* 0x0001e80000000400 */
[----:B0-----:R-:W2:Y:S04]  /*81c0*/  LDL.LU R7, [R1+0xce8] ;  /* 0x000ce80001077983 */ /* 0x001ea80000300800 */
[----:B------:R-:W-:Y:S04]  /*81d0*/  STS.U16 [R0+0x5800], R8 ;  /* 0x0058000800007388 */ /* 0x000fe80000000400 */
[----:B------:R0:W-:Y:S04]  /*81e0*/  STS.U16 [R0+0x5900], R6 ;  /* 0x0059000600007388 */ /* 0x0001e80000000400 */
[----:B------:R1:W-:Y:S04]  /*81f0*/  STS.U16 [R0+0x5a00], R5 ;  /* 0x005a000500007388 */ /* 0x0003e80000000400 */
[----:B0-----:R-:W3:Y:S04]  /*8200*/  LDL.LU R6, [R1+0xce4] ;  /* 0x000ce40001067983 */ /* 0x001ee80000300800 */
[----:B-1----:R-:W4:Y:S04]  /*8210*/  LDL.LU R5, [R1+0xce0] ;  /* 0x000ce00001057983 */ /* 0x002f280000300800 */
[----:B------:R0:W-:Y:S04]  /*8220*/  STS.U16 [R0+0x5b00], R29 ;  /* 0x005b001d00007388 */ /* 0x0001e80000000400 */
[----:B0-----:R-:W4:Y:S04]  /*8230*/  LDL.LU R29, [R1+0xcdc] ;  /* 0x000cdc00011d7983 */ /* 0x001f280000300800 */
[----:B--2---:R0:W-:Y:S04]  /*8240*/  STS.U16 [R0+0x7800], R7 ;  /* 0x0078000700007388 */ /* 0x0041e80000000400 */
[----:B0-----:R-:W2:Y:S04]  /*8250*/  LDL.LU R7, [R1+0x39c] ;  /* 0x00039c0001077983 */ /* 0x001ea80000300800 */
[----:B------:R-:W0:Y:S02]  /*8260*/  S2R R8, SR_TID.X ;  /* 0x0000000000087919 */ /* 0x000e240000002100 */
[----:B0-----:R-:W-:-:S05]  /*8270*/  LOP3.LUT R8, R8, 0x7f, RZ, 0xc0, !PT ;  /* 0x0000007f08087812 */ /* 0x001fca00078ec0ff */
[----:B------:R-:W-:-:S05]  /*8280*/  IMAD.SHL.U32 R8, R8, 0x2, RZ ;  /* 0x0000000208087824 */ /* 0x000fca00078e00ff */
[----:B------:R-:W-:Y:S01]  /*8290*/  LOP3.LUT R8, R8, 0x70, RZ, 0x3c, !PT ;  /* 0x0000007008087812 */ /* 0x000fe200078e3cff */
[----:B---3--:R-:W-:Y:S04]  /*82a0*/  STS.U16 [R0+0x7900], R6 ;  /* 0x0079000600007388 */ /* 0x008fe80000000400 */
[----:B----4-:R-:W-:Y:S04]  /*82b0*/  STS.U16 [R0+0x7a00], R5 ;  /* 0x007a000500007388 */ /* 0x010fe80000000400 */
[----:B------:R0:W-:Y:S04]  /*82c0*/  STS.U16 [R0+0x7b00], R4 ;  /* 0x007b000400007388 */ /* 0x0001e80000000400 */
[----:B0-----:R-:W3:Y:S04]  /*82d0*/  LDL R0, [R1+0x848] ;  /* 0x0008480001007983 */ /* 0x001ee80000100800 */
[----:B--2---:R-:W-:Y:S04]  /*82e0*/  STS.U16 [R8+0x1c00], R7 ;  /* 0x001c000708007388 */ /* 0x004fe80000000400 */
        /* <DEDUP_REMOVED lines=10> */
[----:B------:R0:W-:Y:S04]  /*8390*/  STS.U16 [R8+0x5f00], R29 ;  /* 0x005f001d08007388 */ /* 0x0001e80000000400 */
[----:B0-----:R-:W2:Y:S04]  /*83a0*/  LDL.LU R29, [R1+0xcd8] ;  /* 0x000cd800011d7983 */ /* 0x001ea80000300800 */
[----:B------:R-:W4:Y:S04]  /*83b0*/  LDL R3, [R1+0x418] ;  /* 0x0004180001037983 */ /* 0x000f280000100800 */
[----:B------:R-:W0:Y:S04]  /*83c0*/  S2R R2, SR_TID.X ;  /* 0x0000000000027919 */ /* 0x000e280000002100 */
[----:B------:R-:W-:Y:S04]  /*83d0*/  STS.U16 [R8+0x7c00], R16 ;  /* 0x007c001008007388 */ /* 0x000fe80000000400 */
[----:B------:R-:W-:Y:S01]  /*83e0*/  STS.U16 [R8+0x7d00], R15 ;  /* 0x007d000f08007388 */ /* 0x000fe20000000400 */
[----:B0-----:R-:W-:Y:S01]  /*83f0*/  IMAD.SHL.U32 R5, R2, 0x2, RZ ;  /* 0x0000000202057824 */ /* 0x001fe200078e00ff */
[----:B------:R-:W-:-:S04]  /*8400*/  SHF.R.S32.HI R2, RZ, 0x6, R2 ;  /* 0x00000006ff027819 */ /* 0x000fc80000011402 */
[----:B------:R-:W-:-:S04]  /*8410*/  SGXT R2, R2, 0x1 ;  /* 0x000000010202781a */ /* 0x000fc80000000200 */
[----:B------:R-:W-:Y:S01]  /*8420*/  LOP3.LUT R2, R2, 0x90, RZ, 0xc0, !PT ;  /* 0x0000009002027812 */ /* 0x000fe200078ec0ff */
[----:B------:R-:W-:Y:S03]  /*8430*/  STS.U16 [R8+0x7e00], R14 ;  /* 0x007e000e08007388 */ /* 0x000fe60000000400 */
[----:B------:R-:W-:Y:S01]  /*8440*/  LOP3.LUT R2, R2, 0x7e, R5, 0x78, !PT ;  /* 0x0000007e02027812 */ /* 0x000fe200078e7805 */
[----:B------:R-:W-:Y:S04]  /*8450*/  STS.U16 [R8+0x7f00], R17 ;  /* 0x007f001108007388 */ /* 0x000fe80000000400 */
[----:B------:R-:W-:Y:S04]  /*8460*/  STS.U16 [R2+0x8000], R12 ;  /* 0x0080000c02007388 */ /* 0x000fe80000000400 */
[----:B------:R-:W-:Y:S04]  /*8470*/  STS.U16 [R2+0x8200], R18 ;  /* 0x0082001202007388 */ /* 0x000fe80000000400 */
[----:B------:R-:W-:Y:S04]  /*8480*/  STS.U16 [R2+0x8400], R20 ;  /* 0x0084001402007388 */ /* 0x000fe80000000400 */
[----:B------:R-:W-:Y:S04]  /*8490*/  STS.U16 [R2+0x8600], R22 ;  /* 0x0086001602007388 */ /* 0x000fe80000000400 */
[----:B---3--:R-:W-:Y:S04]  /*84a0*/  STS.U16 [R0+0x8100], R13 ;  /* 0x0081000d00007388 */ /* 0x008fe80000000400 */
[----:B------:R-:W-:Y:S04]  /*84b0*/  STS.U16 [R0+0x8300], R19 ;  /* 0x0083001300007388 */ /* 0x000fe80000000400 */
[----:B------:R-:W-:Y:S04]  /*84c0*/  STS.U16 [R0+0x8500], R21 ;  /* 0x0085001500007388 */ /* 0x000fe80000000400 */
[----:B------:R-:W-:Y:S04]  /*84d0*/  STS.U16 [R0+0x8700], R23 ;  /* 0x0087001700007388 */ /* 0x000fe80000000400 */
[----:B------:R-:W-:Y:S06]  /*84e0*/  BAR.SYNC.DEFER_BLOCKING 0x0 ;  /* 0x0000000000007b1d */ /* 0x000fec0000010000 */
[----:B--2---:R-:W0:Y:S04]  /*84f0*/  LDSM.16.MT88.4 R4, [R29] ;  /* 0x000000001d04783b */ /* 0x004e280000004200 */
[----:B----4-:R-:W-:Y:S04]  /*8500*/  LDSM.16.M88.4 R8, [R3+0x8200] ;  /* 0x008200000308783b */ /* 0x010fe80000000200 */
[----:B------:R-:W-:Y:S04]  /*8510*/  LDSM.16.M88.4 R12, [R3+0x8400] ;  /* 0x00840000030c783b */ /* 0x000fe80000000200 */
[----:B------:R-:W-:Y:S04]  /*8520*/  LDSM.16.M88.4 R16, [R3+0x8600] ;  /* 0x008600000310783b */ /* 0x000fe80000000200 */
[----:B------:R-:W-:Y:S01]  /*8530*/  LDSM.16.MT88.4 R24, [R29+0x200] ;  /* 0x000200001d18783b */ /* 0x000fe20000004200 */
[----:B0-----:R-:W-:-:S02]  /*8540*/  IMAD.MOV.U32 R2, RZ, RZ, R4 ;  /* 0x000000ffff027224 */ /* 0x001fc400078e0004 */
[----:B------:R-:W-:Y:S02]  /*8550*/  IMAD.MOV.U32 R0, RZ, RZ, R5 ;  /* 0x000000ffff007224 */ /* 0x000fe400078e0005 */
[----:B------:R-:W-:Y:S02]  /*8560*/  IMAD.MOV.U32 R20, RZ, RZ, R6 ;  /* 0x000000ffff147224 */ /* 0x000fe400078e0006 */
[----:B------:R-:W-:Y:S02]  /*8570*/  IMAD.MOV.U32 R28, RZ, RZ, R7 ;  /* 0x000000ffff1c7224 */ /* 0x000fe400078e0007 */
[----:B------:R-:W0:Y:S04]  /*8580*/  LDSM.16.M88.4 R4, [R3+0x8000] ;  /* 0x008000000304783b */ /* 0x000e280000000200 */
[----:B0-----:R-:W-:Y:S04]  /*8590*/  STL [R1+0xb14], R6 ;  /* 0x000b140601007387 */ /* 0x001fe80000100800 */
[----:B------:R0:W-:Y:S04]  /*85a0*/  STL [R1+0xb10], R7 ;  /* 0x000b100701007387 */ /* 0x0001e80000100800 */
[----:B------:R-:W-:Y:S04]  /*85b0*/  STL.64 [R1+0xcc0], R10 ;  /* 0x000cc00a01007387 */ /* 0x000fe80000100a00 */
[----:B------:R-:W-:Y:S04]  /*85c0*/  STL.64 [R1+0xcb8], R8 ;  /* 0x000cb80801007387 */ /* 0x000fe80000100a00 */
[----:B------:R1:W-:Y:S04]  /*85d0*/  STL.64 [R1+0xcb0], R14 ;  /* 0x000cb00e01007387 */ /* 0x0003e80000100a00 */
[----:B------:R-:W-:Y:S01]  /*85e0*/  STL.64 [R1+0xca8], R12 ;  /* 0x000ca80c01007387 */ /* 0x000fe20000100a00 */
[----:B0-----:R-:W-:-:S03]  /*85f0*/  IMAD.MOV.U32 R7, RZ, RZ, R20 ;  /* 0x000000ffff077224 */ /* 0x001fc600078e0014 */
[----:B------:R-:W-:Y:S04]  /*8600*/  STL [R1+0xb24], R18 ;  /* 0x000b241201007387 */ /* 0x000fe80000100800 */
[----:B------:R-:W-:Y:S04]  /*8610*/  STL [R1+0xb20], R19 ;  /* 0x000b201301007387 */ /* 0x000fe80000100800 */
[----:B------:R-:W-:Y:S04]  /*8620*/  STL.64 [R1+0xca0], R16 ;  /* 0x000ca01001007387 */ /* 0x000fe80000100a00 */
[----:B------:R-:W0:Y:S04]  /*8630*/  LDSM.16.MT88.4 R8, [R29+0x80] ;  /* 0x000080001d08783b */ /* 0x000e280000004200 */
[----:B------:R-:W2:Y:S04]  /*8640*/  LDSM.16.MT88.4 R16, [R29+0x100] ;  /* 0x000100001d10783b */ /* 0x000ea80000004200 */
[----:B------:R-:W3:Y:S01]  /*8650*/  LDSM.16.MT88.4 R20, [R29+0x180] ;  /* 0x000180001d14783b */ /* 0x000ee20000004200 */
[----:B-1----:R-:W-:-:S02]  /*8660*/  IMAD.MOV.U32 R14, RZ, RZ, R2 ;  /* 0x000000ffff0e7224 */ /* 0x002fc400078e0002 */
[----:B------:R-:W-:Y:S02]  /*8670*/  IMAD.MOV.U32 R15, RZ, RZ, R0 ;  /* 0x000000ffff0f7224 */ /* 0x000fe400078e0000 */
[----:B0-----:R-:W-:Y:S02]  /*8680*/  IMAD.MOV.U32 R2, RZ, RZ, R10 ;  /* 0x000000ffff027224 */ /* 0x001fe400078e000a */
[----:B------:R-:W-:Y:S02]  /*8690*/  IMAD.MOV.U32 R0, RZ, RZ, R11 ;  /* 0x000000ffff007224 */ /* 0x000fe400078e000b */
[----:B--2---:R-:W-:Y:S02]  /*86a0*/  IMAD.MOV.U32 R11, RZ, RZ, R16 ;  /* 0x000000ffff0b7224 */ /* 0x004fe400078e0010 */
[----:B------:R-:W-:Y:S02]  /*86b0*/  IMAD.MOV.U32 R10, RZ, RZ, R17 ;  /* 0x000000ffff0a7224 */ /* 0x000fe400078e0011 */
[----:B---3--:R-:W-:-:S02]  /*86c0*/  IMAD.MOV.U32 R17, RZ, RZ, R20 ;  /* 0x000000ffff117224 */ /* 0x008fc400078e0014 */
[----:B------:R-:W-:Y:S02]  /*86d0*/  IMAD.MOV.U32 R16, RZ, RZ, R21 ;  /* 0x000000ffff107224 */ /* 0x000fe400078e0015 */
[----:B------:R-:W-:Y:S02]  /*86e0*/  IMAD.MOV.U32 R13, RZ, RZ, R22 ;  /* 0x000000ffff0d7224 */ /* 0x000fe400078e0016 */
[----:B------:R-:W-:Y:S02]  /*86f0*/  IMAD.MOV.U32 R12, RZ, RZ, R23 ;  /* 0x000000ffff0c7224 */ /* 0x000fe400078e0017 */
[----:B------:R-:W0:Y:S01]  /*8700*/  LDSM.16.MT88.4 R20, [R29+0x280] ;  /* 0x000280001d14783b */ /* 0x000e220000004200 */
[----:B------:R-:W-:-:S03]  /*8710*/  IMAD.MOV.U32 R6, RZ, RZ, R8 ;  /* 0x000000ffff067224 */ /* 0x000fc600078e0008 */
[----:B------:R-:W-:Y:S01]  /*8720*/  STL.64 [R1+0xbd8], R26 ;  /* 0x000bd81a01007387 */ /* 0x000fe20000100a00 */
[----:B------:R-:W-:-:S03]  /*8730*/  IMAD.MOV.U32 R3, RZ, RZ, R9 ;  /* 0x000000ffff037224 */ /* 0x000fc600078e0009 */
[----:B------:R-:W-:Y:S01]  /*8740*/  STL.64 [R1+0xbd0], R24 ;  /* 0x000bd01801007387 */ /* 0x000fe20000100a00 */
[----:B------:R-:W-:Y:S02]  /*8750*/  IMAD.MOV.U32 R9, RZ, RZ, R18 ;  /* 0x000000ffff097224 */ /* 0x000fe400078e0012 */
[----:B------:R-:W-:Y:S01]  /*8760*/  IMAD.MOV.U32 R8, RZ, RZ, R19 ;  /* 0x000000ffff087224 */ /* 0x000fe200078e0013 */
[----:B0-----:R0:W-:Y:S04]  /*8770*/  STL.64 [R1+0xba8], R22 ;  /* 0x000ba81601007387 */ /* 0x0011e80000100a00 */
[----:B------:R1:W-:Y:S01]  /*8780*/  STL.64 [R1+0xba0], R20 ;  /* 0x000ba01401007387 */ /* 0x0003e20000100a00 */
[----:B0-----:R-:W-:Y:S02]  /*8790*/  IMAD.MOV.U32 R22, RZ, RZ, R13 ;  /* 0x000000ffff167224 */ /* 0x001fe400078e000d */
[----:B------:R-:W-:-:S02]  /*87a0*/  IMAD.MOV.U32 R23, RZ, RZ, R12 ;  /* 0x000000ffff177224 */ /* 0x000fc400078e000c */
[----:B-1----:R-:W-:Y:S02]  /*87b0*/  IMAD.MOV.U32 R20, RZ, RZ, R17 ;  /* 0x000000ffff147224 */ /* 0x002fe400078e0011 */
[----:B------:R-:W-:Y:S01]  /*87c0*/  IMAD.MOV.U32 R21, RZ, RZ, R16 ;  /* 0x000000ffff157224 */ /* 0x000fe200078e0010 */
[----:B------:R0:W-:Y:S04]  /*87d0*/  STL.64 [R1+0xc08], R22 ;  /* 0x000c081601007387 */ /* 0x0001e80000100a00 */
[----:B------:R1:W-:Y:S01]  /*87e0*/  STL.64 [R1+0xc00], R20 ;  /* 0x000c001401007387 */ /* 0x0003e20000100a00 */
[----:B0-----:R-:W-:Y:S02]  /*87f0*/  IMAD.MOV.U32 R22, RZ, RZ, R9 ;  /* 0x000000ffff167224 */ /* 0x001fe400078e0009 */
[----:B------:R-:W-:-:S02]  /*8800*/  IMAD.MOV.U32 R23, RZ, RZ, R8 ;  /* 0x000000ffff177224 */ /* 0x000fc400078e0008 */
[----:B-1----:R-:W-:Y:S01]  /*8810*/  IMAD.MOV.U32 R20, RZ, RZ, R11 ;  /* 0x000000ffff147224 */ /* 0x002fe200078e000b */
[----:B------:R-:W2:Y:S01]  /*8820*/  LDL.LU.64 R8, [R1+0x250] ;  /* 0x0002500001087983 */ /* 0x000ea20000300a00 */
[----:B------:R-:W-:-:S03]  /*8830*/  IMAD.MOV.U32 R21, RZ, RZ, R10 ;  /* 0x000000ffff157224 */ /* 0x000fc600078e000a */
[----:B------:R-:W3:Y:S04]  /*8840*/  LDL.LU.64 R10, [R1+0x258] ;  /* 0x00025800010a7983 */ /* 0x000ee80000300a00 */
[----:B---3--:R0:W-:Y:S04]  /*8850*/  STL.64 [R1+0xcd0], R10 ;  /* 0x000cd00a01007387 */ /* 0x0081e80000100a00 */
[----:B--2---:R-:W-:Y:S04]  /*8860*/  STL.64 [R1+0xcc8], R8 ;  /* 0x000cc80801007387 */ /* 0x004fe80000100a00 */
[----:B------:R-:W2:Y:S01]  /*8870*/  LDL.LU.64 R12, [R1+0x240] ;  /* 0x00024000010c7983 */ /* 0x000ea20000300a00 */
[----:B0-----:R-:W-:-:S02]  /*8880*/  IMAD.MOV.U32 R10, RZ, RZ, R14 ;  /* 0x000000ffff0a7224 */ /* 0x001fc400078e000e */
[----:B------:R-:W-:Y:S02]  /*8890*/  IMAD.MOV.U32 R11, RZ, RZ, R15 ;  /* 0x000000ffff0b7224 */ /* 0x000fe400078e000f */
[----:B------:R-:W2:Y:S04]  /*88a0*/  LDL.LU.64 R14, [R1+0x248] ;  /* 0x00024800010e7983 */ /* 0x000ea80000300a00 */
[----:B------:R-:W3:Y:S04]  /*88b0*/  LDL.LU.64 R16, [R1+0x230] ;  /* 0x0002300001107983 */ /* 0x000ee80000300a00 */
[----:B------:R-:W3:Y:S04]  /*88c0*/  LDL.LU.64 R18, [R1+0x238] ;  /* 0x0002380001127983 */ /* 0x000ee80000300a00 */
[----:B------:R-:W4:Y:S04]  /*88d0*/  LDL.LU.64 R24, [R1+0x210] ;  /* 0x0002100001187983 */ /* 0x000f280000300a00 */
[----:B------:R-:W2:Y:S04]  /*88e0*/  LDL.LU.64 R26, [R1+0x218] ;  /* 0x00021800011a7983 */ /* 0x000ea80000300a00 */
[----:B--2---:R-:W-:Y:S04]  /*88f0*/  STL.64 [R1+0xc88], R26 ;  /* 0x000c881a01007387 */ /* 0x004fe80000100a00 */
[----:B----4-:R0:W-:Y:S02]  /*8900*/  STL.64 [R1+0xc80], R24 ;  /* 0x000c801801007387 */ /* 0x0101e40000100a00 */
[----:B0-----:R-:W-:-:S02]  /*8910*/  IMAD.MOV.U32 R24, RZ, RZ, R10 ;  /* 0x000000ffff187224 */ /* 0x001fc400078e000a */
[----:B------:R-:W-:Y:S02]  /*8920*/  IMAD.MOV.U32 R25, RZ, RZ, R11 ;  /* 0x000000ffff197224 */ /* 0x000fe400078e000b */
[----:B------:R-:W0:Y:S04]  /*8930*/  LDSM.16.MT88.4 R8, [R29+0x300] ;  /* 0x000300001d08783b */ /* 0x000e280000004200 */
[----:B------:R1:W-:Y:S04]  /*8940*/  STL.64 [R1+0xc48], R22 ;  /* 0x000c481601007387 */ /* 0x0003e80000100a00 */
[----:B------:R2:W-:Y:S01]  /*8950*/  STL.64 [R1+0xc40], R20 ;  /* 0x000c401401007387 */ /* 0x0005e20000100a00 */
[----:B-1----:R-:W-:-:S02]  /*8960*/  IMAD.MOV.U32 R22, RZ, RZ, R2 ;  /* 0x000000ffff167224 */ /* 0x002fc400078e0002 */
[----:B------:R-:W-:Y:S02]  /*8970*/  IMAD.MOV.U32 R23, RZ, RZ, R0 ;  /* 0x000000ffff177224 */ /* 0x000fe400078e0000 */
[----:B--2---:R-:W-:Y:S02]  /*8980*/  IMAD.MOV.U32 R20, RZ, RZ, R6 ;  /* 0x000000ffff147224 */ /* 0x004fe400078e0006 */
[----:B------:R-:W-:Y:S01]  /*8990*/  IMAD.MOV.U32 R21, RZ, RZ, R3 ;  /* 0x000000ffff157224 */ /* 0x000fe200078e0003 */
[----:B------:R-:W-:Y:S01]  /*89a0*/  STL.64 [R1+0xc98], R22 ;  /* 0x000c981601007387 */ /* 0x000fe20000100a00 */
[----:B------:R-:W-:-:S03]  /*89b0*/  IMAD.MOV.U32 R26, RZ, RZ, R7 ;  /* 0x000000ffff1a7224 */ /* 0x000fc600078e0007 */
[----:B------:R1:W-:Y:S04]  /*89c0*/  STL.64 [R1+0xc90], R20 ;  /* 0x000c901401007387 */ /* 0x0003e80000100a00 */
[----:B-1----:R-:W2:Y:S01]  /*89d0*/  LDL.LU.64 R20, [R1+0x220] ;  /* 0x0002200001147983 */ /* 0x002ea20000300a00 */
[----:B0-----:R-:W-:Y:S02]  /*89e0*/  IMAD.MOV.U32 R7, RZ, RZ, R10 ;  /* 0x000000ffff077224 */ /* 0x001fe400078e000a */
[----:B------:R-:W-:Y:S01]  /*89f0*/  IMAD.MOV.U32 R6, RZ, RZ, R11 ;  /* 0x000000ffff067224 */ /* 0x000fe200078e000b */
[----:B------:R-:W2:Y:S04]  /*8a00*/  LDL.LU.64 R22, [R1+0x228] ;  /* 0x0002280001167983 */ /* 0x000ea80000300a00 */
[----:B------:R0:W-:Y:S04]  /*8a10*/  STL.64 [R1+0x70], R8 ;  /* 0x0000700801007387 */ /* 0x0001e80000100a00 */
[----:B------:R-:W4:Y:S04]  /*8a20*/  LDL.LU.64 R10, [R1+0xcd0] ;  /* 0x000cd000010a7983 */ /* 0x000f280000300a00 */
[----:B0-----:R-:W4:Y:S01]  /*8a30*/  LDL.LU.64 R8, [R1+0xcc8] ;  /* 0x000cc80001087983 */ /* 0x001f220000300a00 */
[----:B------:R-:W-:-:S07]  /*8a40*/  IMAD.MOV.U32 R27, RZ, RZ, R28 ;  /* 0x000000ffff1b7224 */ /* 0x000fce00078e001c */
[C---:B----4-:R-:W-:Y:S11]  /*8a50*/  HMMA.16816.F32 R8, R24.reuse, R4, R8 ;  /* 0x000000041808723c */ /* 0x050ff60000001808 */
[----:B------:R-:W-:Y:S11]  /*8a60*/  @!UPT UIADD3 URZ, URZ, URZ, URZ ;  /* 0x0000003f3f3ff290 */ /* 0x000ff6000fffe03f */
[----:B------:R-:W-:Y:S01]  /*8a70*/  @!UPT UIADD3 URZ, URZ, URZ, URZ ;  /* 0x0000003f3f3ff290 */ /* 0x000fe2000fffe03f */
[----:B------:R-:W-:Y:S04]  /*8a80*/  STL.64 [R1+0x250], R8 ;  /* 0x0002500801007387 */ /* 0x000fe80000100a00 */
[----:B------:R0:W-:Y:S04]  /*8a90*/  STL.64 [R1+0x258], R10 ;  /* 0x0002580a01007387 */ /* 0x0001e80000100a00 */
[----:B0-----:R-:W4:Y:S04]  /*8aa0*/  LDL.LU.64 R10, [R1+0xcc0] ;  /* 0x000cc000010a7983 */ /* 0x001f280000300a00 */
[----:B------:R-:W2:Y:S02]  /*8ab0*/  LDL.LU.64 R8, [R1+0xcb8] ;  /* 0x000cb80001087983 */ /* 0x000ea40000300a00 */
[C---:B--2---:R-:W-:Y:S11]  /*8ac0*/  HMMA.16816.F32 R12, R24.reuse, R8, R12 ;  /* 0x00000008180c723c */ /* 0x044ff6000000180c */
[----:B------:R-:W-:Y:S11]  /*8ad0*/  @!UPT UIADD3 URZ, URZ, URZ, URZ ;  /* 0x0000003f3f3ff290 */ /* 0x000ff6000fffe03f */
[----:B------:R-:W-:Y:S01]  /*8ae0*/  @!UPT UIADD3 URZ, URZ, URZ, URZ ;  /* 0x0000003f3f3ff290 */ /* 0x000fe2000fffe03f */
[----:B------:R-:W-:Y:S04]  /*8af0*/  STL.64 [R1+0x240], R12 ;  /* 0x0002400c01007387 */ /* 0x000fe80000100a00 */
[----:B------:R0:W-:Y:S04]  /*8b00*/  STL.64 [R1+0x248], R14 ;  /* 0x0002480e01007387 */ /* 0x0001e80000100a00 */
[----:B0-----:R-:W2:Y:S04]  /*8b10*/  LDL.LU.64 R14, [R1+0xcb0] ;  /* 0x000cb000010e7983 */ /* 0x001ea80000300a00 */
[----:B------:R-:W3:Y:S02]  /*8b20*/  LDL.LU.64 R12, [R1+0xca8] ;  /* 0x000ca800010c7983 */ /* 0x000ee40000300a00 */
[C---:B---3--:R-:W-:Y:S11]  /*8b30*/  HMMA.16816.F32 R16, R24.reuse, R12, R16 ;  /* 0x0000000c1810723c */ /* 0x048ff60000001810 */
[----:B------:R-:W-:Y:S11]  /*8b40*/  @!UPT UIADD3 URZ, URZ, URZ, URZ ;  /* 0x0000003f3f3ff290 */ /* 0x000ff6000fffe03f */
[----:B------:R-:W-:Y:S01]  /*8b50*/  @!UPT UIADD3 URZ, URZ, URZ, URZ ;  /* 0x0000003f3f3ff290 */ /* 0x000fe2000fffe03f */
[----:B------:R0:W-:Y:S04]  /*8b60*/  STL.64 [R1+0x230], R16 ;  /* 0x0002301001007387 */ /* 0x0001e80000100a00 */
[----:B------:R-:W-:Y:S04]  /*8b70*/  STL.64 [R1+0x238], R18 ;  /* 0x0002381201007387 */ /* 0x000fe80000100a00 */
[----:B0-----:R-:W3:Y:S04]  /*8b80*/  LDL.LU.64 R16, [R1+0xca0] ;  /* 0x000ca00001107983 */ /* 0x001ee80000300a00 */
[----:B--2---:R-:W-:Y:S04]  /*8b90*/  STL.64 [R1+0xc78], R14 ;  /* 0x000c780e01007387 */ /* 0x004fe80000100a00 */
[----:B------:R0:W-:Y:S04]  /*8ba0*/  STL.64 [R1+0xc70], R12 ;  /* 0x000c700c01007387 */ /* 0x0001e80000100a00 */
[----:B0-----:R-:W2:Y:S04]  /*8bb0*/  LDL.LU.64 R12, [R1+0x200] ;  /* 0x00020000010c7983 */ /* 0x001ea80000300a00 */
[----:B------:R-:W2:Y:S01]  /*8bc0*/  LDL.LU.64 R14, [R1+0x208] ;  /* 0x00020800010e7983 */ /* 0x000ea20000300a00 */
[----:B---3--:R-:W-:Y:S03]  /*8bd0*/  HMMA.16816.F32 R24, R24, R16, R20 ;  /* 0x000000101818723c */ /* 0x008fe60000001814 */
[----:B------:R-:W3:Y:S04]  /*8be0*/  LDL.LU.64 R22, [R1+0xc98] ;  /* 0x000c980001167983 */ /* 0x000ee80000300a00 */
[----:B------:R-:W3:Y:S11]  /*8bf0*/  LDL.LU.64 R20, [R1+0xc90] ;  /* 0x000c900001147983 */ /* 0x000ef60000300a00 */
[----:B------:R-:W-:Y:S05]  /*8c00*/  @!UPT UIADD3 URZ, URZ, URZ, URZ ;  /* 0x0000003f3f3ff290 */ /* 0x000fea000fffe03f */
[----:B------:R-:W-:Y:S04]  /*8c10*/  STL.64 [R1+0x220], R24 ;  /* 0x0002201801007387 */ /* 0x000fe80000100a00 */
[----:B------:R0:W-:Y:S04]  /*8c20*/  STL.64 [R1+0x228], R26 ;  /* 0x0002281a01007387 */ /* 0x0001e80000100a00 */
[----:B0-----:R-:W3:Y:S04]  /*8c30*/  LDL.LU.64 R26, [R1+0xc88] ;  /* 0x000c8800011a7983 */ /* 0x001ee80000300a00 */
[----:B------:R-:W3:Y:S02]  /*8c40*/  LDL.LU.64 R24, [R1+0xc80] ;  /* 0x000c800001187983 */ /* 0x000ee40000300a00 */
[C---:B---3--:R-:W-:Y:S11]  /*8c50*/  HMMA.16816.F32 R24, R20.reuse, R4, R24 ;  /* 0x000000041418723c */ /* 0x048ff60000001818 */
[----:B------:R-:W-:Y:S11]  /*8c60*/  @!UPT UIADD3 URZ, URZ, URZ, URZ ;  /* 0x0000003f3f3ff290 */ /* 0x000ff6000fffe03f */
[----:B------:R-:W-:Y:S01]  /*8c70*/  @!UPT UIADD3 URZ, URZ, URZ, URZ ;  /* 0x0000003f3f3ff290 */ /* 0x000fe2000fffe03f */
[----:B------:R-:W-:Y:S04]  /*8c80*/  STL.64 [R1+0x210], R24 ;  /* 0x0002101801007387 */ /* 0x000fe80000100a00 */
[----:B------:R-:W-:Y:S04]  /*8c90*/  STL.64 [R1+0xc58], R6 ;  /* 0x000c580601007387 */ /* 0x000fe80000100a00 */
[----:B------:R0:W-:Y:S04]  /*8ca0*/  STL.64 [R1+0xc50], R4 ;  /* 0x000c500401007387 */ /* 0x0001e80000100a00 */
[----:B0-----:R-:W3:Y:S04]  /*8cb0*/  LDL.LU.64 R4, [R1+0x1e0] ;  /* 0x0001e00001047983 */ /* 0x001ee80000300a00 */
[----:B------:R-:W3:Y:S01]  /*8cc0*/  LDL.LU.64 R6, [R1+0x1e8] ;  /* 0x0001e80001067983 */ /* 0x000ee20000300a00 */
[----:B--2---:R-:W-:Y:S01]  /*8cd0*/  HMMA.16816.F32 R12, R20, R8, R12 ;  /* 0x00000008140c723c */ /* 0x004fe2000000180c */
[----:B------:R-:W-:-:S02]  /*8ce0*/  IMAD.MOV.U32 R19, RZ, RZ, R27 ;  /* 0x000000ffff137224 */ /* 0x000fc400078e001b */
[----:B------:R-:W-:Y:S01]  /*8cf0*/  IMAD.MOV.U32 R18, RZ, RZ, R26 ;  /* 0x000000ffff127224 */ /* 0x000fe200078e001a */
[----:B---3--:R-:W-:Y:S04]  /*8d00*/  STL.64 [R1+0xc68], R6 ;  /* 0x000c680601007387 */ /* 0x008fe80000100a00 */
[----:B------:R0:W-:Y:S04]  /*8d10*/  STL.64 [R1+0xc60], R4 ;  /* 0x000c600401007387 */ /* 0x0001e80000100a00 */
[----:B0-----:R-:W2:Y:S04]  /*8d20*/  LDL.LU.64 R4, [R1+0x1f0] ;  /* 0x0001f00001047983 */ /* 0x001ea80000300a00 */
[----:B------:R-:W2:Y:S04]  /*8d30*/  LDL.LU.64 R6, [R1+0x1f8] ;  /* 0x0001f80001067983 */ /* 0x000ea80000300a00 */
[----:B------:R-:W3:Y:S04]  /*8d40*/  LDL.LU.64 R24, [R1+0x1d0] ;  /* 0x0001d00001187983 */ /* 0x000ee80000300a00 */
[----:B------:R-:W3:Y:S04]  /*8d50*/  LDL.LU.64 R26, [R1+0x1d8] ;  /* 0x0001d800011a7983 */ /* 0x000ee80000300a00 */
[----:B------:R-:W-:Y:S04]  /*8d60*/  STL [R1+0xb2c], R19 ;  /* 0x000b2c1301007387 */ /* 0x000fe80000100800 */
[----:B------:R-:W-:Y:S04]  /*8d70*/  STL [R1+0xb28], R18 ;  /* 0x000b281201007387 */ /* 0x000fe80000100800 */
[----:B------:R-:W-:Y:S04]  /*8d80*/  STL.64 [R1+0x200], R12 ;  /* 0x0002000c01007387 */ /* 0x000fe80000100a00 */
[----:B------:R0:W-:Y:S04]  /*8d90*/  STL.64 [R1+0x208], R14 ;  /* 0x0002080e01007387 */ /* 0x0001e80000100a00 */
[----:B0-----:R-:W2:Y:S04]  /*8da0*/  LDL.LU.64 R14, [R1+0xc78] ;  /* 0x000c7800010e7983 */ /* 0x001ea80000300a00 */
[----:B------:R-:W2:Y:S02]  /*8db0*/  LDL.LU.64 R12, [R1+0xc70] ;  /* 0x000c7000010c7983 */ /* 0x000ea40000300a00 */
[C---:B--2---:R-:W-:Y:S11]  /*8dc0*/  HMMA.16816.F32 R4, R20.reuse, R12, R4 ;  /* 0x0000000c1404723c */ /* 0x044ff60000001804 */
[----:B------:R-:W-:Y:S11]  /*8dd0*/  @!UPT UIADD3 URZ, URZ, URZ, URZ ;  /* 0x0000003f3f3ff290 */ /* 0x000ff6000fffe03f */
[----:B------:R-:W-:Y:S01]  /*8de0*/  @!UPT UIADD3 URZ, URZ, URZ, URZ ;  /* 0x0000003f3f3ff290 */ /* 0x000fe2000fffe03f */
[----:B------:R0:W-:Y:S01]  /*8df0*/  STL.64 [R1+0x1f0], R4 ;  /* 0x0001f00401007387 */ /* 0x0001e20000100a00 */
[----:B------:R-:W-:Y:S02]  /*8e00*/  IMAD.MOV.U32 R19, RZ, RZ, R6 ;  /* 0x000000ffff137224 */ /* 0x000fe400078e0006 */
[----:B------:R-:W-:Y:S02]  /*8e10*/  IMAD.MOV.U32 R18, RZ, RZ, R7 ;  /* 0x000000ffff127224 */ /* 0x000fe400078e0007 */
[----:B------:R-:W2:Y:S04]  /*8e20*/  LDL.LU.64 R6, [R1+0xc68] ;  /* 0x000c680001067983 */ /* 0x000ea80000300a00 */
[----:B0-----:R-:W2:Y:S04]  /*8e30*/  LDL.LU.64 R4, [R1+0xc60] ;  /* 0x000c600001047983 */ /* 0x001ea80000300a00 */
[----:B------:R-:W-:Y:S04]  /*8e40*/  STL.64 [R1+0xc38], R14 ;  /* 0x000c380e01007387 */ /* 0x000fe80000100a00 */
[----:B------:R0:W-:Y:S04]  /*8e50*/  STL.64 [R1+0xc30], R12 ;  /* 0x000c300c01007387 */ /* 0x0001e80000100a00 */
[----:B0-----:R-:W3:Y:S04]  /*8e60*/  LDL.LU.64 R12, [R1+0x1c0] ;  /* 0x0001c000010c7983 */ /* 0x001ee80000300a00 */
[----:B------:R-:W3:Y:S01]  /*8e70*/  LDL.LU.64 R14, [R1+0x1c8] ;  /* 0x0001c800010e7983 */ /* 0x000ee20000300a00 */
[----:B--2---:R-:W-:Y:S03]  /*8e80*/  HMMA.16816.F32 R20, R20, R16, R4 ;  /* 0x000000101414723c */ /* 0x004fe60000001804 */
[----:B------:R-:W2:Y:S04]  /*8e90*/  LDL.LU.64 R6, [R1+0xc58] ;  /* 0x000c580001067983 */ /* 0x000ea80000300a00 */
[----:B------:R-:W3:Y:S11]  /*8ea0*/  LDL.LU.64 R4, [R1+0xc50] ;  /* 0x000c500001047983 */ /* 0x000ef60000300a00 */
[----:B------:R-:W-:Y:S05]  /*8eb0*/  @!UPT UIADD3 URZ, URZ, URZ, URZ ;  /* 0x0000003f3f3ff290 */ /* 0x000fea000fffe03f */
[----:B------:R-:W-:Y:S04]  /*8ec0*/  STL.64 [R1+0x1e0], R20 ;  /* 0x0001e01401007387 */ /* 0x000fe80000100a00 */
[----:B------:R0:W-:Y:S04]  /*8ed0*/  STL.64 [R1+0x1e8], R22 ;  /* 0x0001e81601007387 */ /* 0x0001e80000100a00 */
[----:B0-----:R-:W4:Y:S04]  /*8ee0*/  LDL.LU.64 R22, [R1+0xc48] ;  /* 0x000c480001167983 */ /* 0x001f280000300a00 */
[----:B------:R-:W4:Y:S04]  /*8ef0*/  LDL.LU.64 R20, [R1+0xc40] ;  /* 0x000c400001147983 */ /* 0x000f280000300a00 */
[----:B------:R-:W-:Y:S04]  /*8f00*/  STL.64 [R1+0xc28], R18 ;  /* 0x000c281201007387 */ /* 0x000fe80000100a00 */
[----:B------:R0:W-:Y:S04]  /*8f10*/  STL.64 [R1+0xc20], R16 ;  /* 0x000c201001007387 */ /* 0x0001e80000100a00 */
[----:B0-----:R-:W4:Y:S04]  /*8f20*/  LDL.LU.64 R16, [R1+0x1b0] ;  /* 0x0001b00001107983 */ /* 0x001f280000300a00 */
[----:B------:R-:W4:Y:S04]  /*8f30*/  LDL.LU.64 R18, [R1+0x1b8] ;  /* 0x0001b80001127983 */ /* 0x000f280000300a00 */
[----:B--2---:R-:W-:Y:S04]  /*8f40*/  STL.64 [R1+0xc18], R6 ;  /* 0x000c180601007387 */ /* 0x004fe80000100a00 */
[----:B---3--:R0:W-:Y:S01]  /*8f50*/  STL.64 [R1+0xc10], R4 ;  /* 0x000c100401007387 */ /* 0x0081e20000100a00 */
[C---:B----4-:R-:W-:Y:S11]  /*8f60*/  HMMA.16816.F32 R24, R20.reuse, R4, R24 ;  /* 0x000000041418723c */ /* 0x050ff60000001818 */
[----:B------:R-:W-:Y:S11]  /*8f70*/  @!UPT UIADD3 URZ, URZ, URZ, URZ ;  /* 0x0000003f3f3ff290 */ /* 0x000ff6000fffe03f */
[----:B------:R-:W-:Y:S01]  /*8f80*/  @!UPT UIADD3 URZ, URZ, URZ, URZ ;  /* 0x0000003f3f3ff290 */ /* 0x000fe2000fffe03f */
[----:B------:R1:W-:Y:S04]  /*8f90*/  STL.64 [R1+0x1d0], R24 ;  /* 0x0001d01801007387 */ /* 0x0003e80000100a00 */
[----:B------:R2:W-:Y:S04]  /*8fa0*/  STL.64 [R1+0x1d8], R26 ;  /* 0x0001d81a01007387 */ /* 0x0005e80000100a00 */
[----:B0-----:R-:W3:Y:S04]  /*8fb0*/  LDL.LU.64 R4, [R1+0x1a0] ;  /* 0x0001a00001047983 */ /* 0x001ee80000300a00 */
[----:B------:R-:W3:Y:S04]  /*8fc0*/  LDL.LU.64 R6, [R1+0x1a8] ;  /* 0x0001a80001067983 */ /* 0x000ee80000300a00 */
[----:B-1----:R-:W4:Y:S04]  /*8fd0*/  LDL.LU.64 R24, [R1+0x180] ;  /* 0x0001800001187983 */ /* 0x002f280000300a00 */
[----:B--2---:R-:W2:Y:S01]  /*8fe0*/  LDL.LU.64 R26, [R1+0x188] ;  /* 0x00018800011a7983 */ /* 0x004ea20000300a00 */
[C---:B------:R-:W-:Y:S03]  /*8ff0*/  HMMA.16816.F32 R12, R20.reuse, R8, R12 ;  /* 0x00000008140c723c */ /* 0x040fe6000000180c */
[----:B--2---:R-:W-:Y:S04]  /*9000*/  STL.64 [R1+0xbf8], R26 ;  /* 0x000bf81a01007387 */ /* 0x004fe80000100a00 */
[----:B----4-:R0:W-:Y:S04]  /*9010*/  STL.64 [R1+0xbf0], R24 ;  /* 0x000bf01801007387 */ /* 0x0101e80000100a00 */
[----:B0-----:R-:W2:Y:S04]  /*9020*/  LDL.LU.64 R24, [R1+0x190] ;  /* 0x0001900001187983 */ /* 0x001ea80000300a00 */
[----:B------:R-:W2:Y:S08]  /*9030*/  LDL.LU.64 R26, [R1+0x198] ;  /* 0x00019800011a7983 */ /* 0x000eb00000300a00 */
        /* <DEDUP_REMOVED lines=11> */
[----:B---3--:R-:W-:Y:S02]  /*90f0*/  HMMA.16816.F32 R20, R20, R16, R4 ;  /* 0x000000101414723c */ /* 0x008fe40000001804 */
[----:B------:R-:W3:Y:S04]  /*9100*/  LDL.LU.64 R6, [R1+0xc18] ;  /* 0x000c180001067983 */ /* 0x000ee80000300a00 */
[----:B------:R-:W3:Y:S11]  /*9110*/  LDL.LU.64 R4, [R1+0xc10] ;  /* 0x000c100001047983 */ /* 0x000ef60000300a00 */
[----:B------:R-:W-:Y:S07]  /*9120*/  @!UPT UIADD3 URZ, URZ, URZ, URZ ;  /* 0x0000003f3f3ff290 */ /* 0x000fee000fffe03f */
[----:B------:R-:W-:Y:S02]  /*9130*/  IMAD.MOV.U32 R0, RZ, RZ, R22 ;  /* 0x000000ffff007224 */ /* 0x000fe400078e0016 */
[----:B------:R-:W-:Y:S02]  /*9140*/  IMAD.MOV.U32 R28, RZ, RZ, R23 ;  /* 0x000000ffff1c7224 */ /* 0x000fe400078e0017 */
[----:B------:R-:W-:Y:S01]  /*9150*/  IMAD.MOV.U32 R2, RZ, RZ, R20 ;  /* 0x000000ffff027224 */ /* 0x000fe200078e0014 */
[----:B------:R-:W3:Y:S01]  /*9160*/  LDL.LU.64 R22, [R1+0xc08] ;  /* 0x000c080001167983 */ /* 0x000ee20000300a00 */
[----:B------:R-:W-:-:S03]  /*9170*/  IMAD.MOV.U32 R3, RZ, RZ, R21 ;  /* 0x000000ffff037224 */ /* 0x000fc600078e0015 */
[----:B------:R-:W3:Y:S04]  /*9180*/  LDL.LU.64 R20, [R1+0xc00] ;  /* 0x000c000001147983 */ /* 0x000ee80000300a00 */
[----:B--2---:R-:W-:Y:S04]  /*9190*/  STL.64 [R1+0xbe8], R18 ;  /* 0x000be81201007387 */ /* 0x004fe80000100a00 */
[----:B------:R0:W-:Y:S04]  /*91a0*/  STL.64 [R1+0xbe0], R16 ;  /* 0x000be01001007387 */ /* 0x0001e80000100a00 */
[----:B0-----:R-:W2:Y:S04]  /*91b0*/  LDL.LU.64 R16, [R1+0x170] ;  /* 0x0001700001107983 */ /* 0x001ea80000300a00 */
[----:B------:R-:W2:Y:S04]  /*91c0*/  LDL.LU.64 R18, [R1+0x178] ;  /* 0x0001780001127983 */ /* 0x000ea80000300a00 */
[----:B------:R-:W-:Y:S04]  /*91d0*/  STL [R1+0xa30], R28 ;  /* 0x000a301c01007387 */ /* 0x000fe80000100800 */
[----:B------:R-:W-:Y:S04]  /*91e0*/  STL [R1+0xa2c], R0 ;  /* 0x000a2c0001007387 */ /* 0x000fe80000100800 */
[----:B------:R-:W-:Y:S04]  /*91f0*/  STL [R1+0xa28], R3 ;  /* 0x000a280301007387 */ /* 0x000fe80000100800 */
[----:B------:R-:W-:Y:S01]  /*9200*/  STL [R1+0xa24], R2 ;  /* 0x000a240201007387 */ /* 0x000fe20000100800 */
[C---:B---3--:R-:W-:Y:S11]  /*9210*/  HMMA.16816.F32 R24, R20.reuse, R4, R24 ;  /* 0x000000041418723c */ /* 0x048ff60000001818 */
[----:B------:R-:W-:Y:S11]  /*9220*/  @!UPT UIADD3 URZ, URZ, URZ, URZ ;  /* 0x0000003f3f3ff290 */ /* 0x000ff6000fffe03f */
[----:B------:R-:W-:Y:S01]  /*9230*/  @!UPT UIADD3 URZ, URZ, URZ, URZ ;  /* 0x0000003f3f3ff290 */ /* 0x000fe2000fffe03f */
[----:B------:R-:W-:Y:S04]  /*9240*/  STL.64 [R1+0x190], R24 ;  /* 0x0001901801007387 */ /* 0x000fe80000100a00 */
[----:B------:R0:W-:Y:S04]  /*9250*/  STL.64 [R1+0x198], R26 ;  /* 0x0001981a01007387 */ /* 0x0001e80000100a00 */
[----:B0-----:R-:W3:Y:S04]  /*9260*/  LDL.LU.64 R26, [R1+0xbf8] ;  /* 0x000bf800011a7983 */ /* 0x001ee80000300a00 */
[----:B------:R-:W3:Y:S01]  /*9270*/  LDL.LU.64 R24, [R1+0xbf0] ;  /* 0x000bf00001187983 */ /* 0x000ee20000300a00 */
[C---:B--2---:R-:W-:Y:S08]  /*9280*/  HMMA.16816.F32 R16, R20.reuse, R12, R16 ;  /* 0x0000000c1410723c */ /* 0x044ff00000001810 */
[----:B---3--:R-:W-:Y:S11]  /*9290*/  HMMA.16816.F32 R24, R20, R8, R24 ;  /* 0x000000081418723c */ /* 0x008ff60000001818 */
[----:B------:R-:W-:Y:S11]  /*92a0*/  @!UPT UIADD3 URZ, URZ, URZ, URZ ;  /* 0x0000003f3f3ff290 */ /* 0x000ff6000fffe03f */
[----:B------:R-:W-:Y:S02]  /*92b0*/  @!UPT UIADD3 URZ, URZ, URZ, URZ ;  /* 0x0000003f3f3ff290 */ /* 0x000fe4000fffe03f */
[----:B------:R-:W-:Y:S02]  /*92c0*/  IMAD.MOV.U32 R28, RZ, RZ, R24 ;  /* 0x000000ffff1c7224 */ /* 0x000fe400078e0018 */
[----:B------:R-:W-:Y:S02]  /*92d0*/  IMAD.MOV.U32 R0, RZ, RZ, R25 ;  /* 0x000000ffff007224 */ /* 0x000fe400078e0019 */
[----:B------:R-:W-:Y:S01]  /*92e0*/  IMAD.MOV.U32 R3, RZ, RZ, R26 ;  /* 0x000000ffff037224 */ /* 0x000fe200078e001a */
[----:B------:R-:W2:Y:S01]  /*92f0*/  LDL.LU.64 R24, [R1+0x160] ;  /* 0x0001600001187983 */ /* 0x000ea20000300a00 */
[----:B------:R-:W-:-:S03]  /*9300*/  IMAD.MOV.U32 R2, RZ, RZ, R27 ;  /* 0x000000ffff027224 */ /* 0x000fc600078e001b */
[----:B------:R-:W2:Y:S04]  /*9310*/  LDL.LU.64 R26, [R1+0x168] ;  /* 0x00016800011a7983 */ /* 0x000ea80000300a00 */
[----:B------:R-:W-:Y:S04]  /*9320*/  STL.64 [R1+0xbc8], R10 ;  /* 0x000bc80a01007387 */ /* 0x000fe80000100a00 */
[----:B------:R0:W-:Y:S04]  /*9330*/  STL.64 [R1+0xbc0], R8 ;  /* 0x000bc00801007387 */ /* 0x0001e80000100a00 */
[----:B0-----:R-:W3:Y:S04]  /*9340*/  LDL.LU.64 R8, [R1+0x150] ;  /* 0x0001500001087983 */ /* 0x001ee80000300a00 */
[----:B------:R-:W3:Y:S04]  /*9350*/  LDL.LU.64 R10, [R1+0x158] ;  /* 0x00015800010a7983 */ /* 0x000ee80000300a00 */
[----:B------:R-:W-:Y:S04]  /*9360*/  STL [R1+0xa40], R2 ;  /* 0x000a400201007387 */ /* 0x000fe80000100800 */
[----:B------:R-:W-:Y:S04]  /*9370*/  STL [R1+0xa3c], R3 ;  /* 0x000a3c0301007387 */ /* 0x000fe80000100800 */
[----:B------:R-:W-:Y:S04]  /*9380*/  STL [R1+0xa38], R0 ;  /* 0x000a380001007387 */ /* 0x000fe80000100800 */
[----:B------:R-:W-:Y:S04]  /*9390*/  STL [R1+0xa34], R28 ;  /* 0x000a341c01007387 */ /* 0x000fe80000100800 */
[----:B------:R-:W-:Y:S04]  /*93a0*/  STL.64 [R1+0x170], R16 ;  /* 0x0001701001007387 */ /* 0x000fe80000100a00 */
[----:B------:R0:W-:Y:S04]  /*93b0*/  STL.64 [R1+0x178], R18 ;  /* 0x0001781201007387 */ /* 0x0001e80000100a00 */
[----:B0-----:R-:W2:Y:S04]  /*93c0*/  LDL.LU.64 R18, [R1+0xbe8] ;  /* 0x000be80001127983 */ /* 0x001ea80000300a00 */
[----:B------:R-:W2:Y:S04]  /*93d0*/  LDL.LU.64 R16, [R1+0xbe0] ;  /* 0x000be00001107983 */ /* 0x000ea80000300a00 */
[----:B----4-:R-:W-:Y:S04]  /*93e0*/  STL.64 [R1+0xbb8], R14 ;  /* 0x000bb80e01007387 */ /* 0x010fe80000100a00 */
[----:B------:R0:W-:Y:S04]  /*93f0*/  STL.64 [R1+0xbb0], R12 ;  /* 0x000bb00c01007387 */ /* 0x0001e80000100a00 */
[----:B0-----:R-:W4:Y:S04]  /*9400*/  LDL.LU.64 R12, [R1+0x140] ;  /* 0x00014000010c7983 */ /* 0x001f280000300a00 */
[----:B------:R-:W4:Y:S01]  /*9410*/  LDL.LU.64 R14, [R1+0x148] ;  /* 0x00014800010e7983 */ /* 0x000f220000300a00 */
[----:B--2---:R-:W-:Y:S03]  /*9420*/  HMMA.16816.F32 R20, R20, R16, R24 ;  /* 0x000000101414723c */ /* 0x004fe60000001818 */
[----:B------:R-:W3:Y:S04]  /*9430*/  LDL.LU.64 R26, [R1+0xbd8] ;  /* 0x000bd800011a7983 */ /* 0x000ee80000300a00 */
[----:B------:R-:W3:Y:S11]  /*9440*/  LDL.LU.64 R24, [R1+0xbd0] ;  /* 0x000bd00001187983 */ /* 0x000ef60000300a00 */
[----:B------:R-:W-:Y:S06]  /*9450*/  @!UPT UIADD3 URZ, URZ, URZ, URZ ;  /* 0x0000003f3f3ff290 */ /* 0x000fec000fffe03f */
[----:B------:R-:W-:Y:S02]  /*9460*/  IMAD.MOV.U32 R28, RZ, RZ, R23 ;  /* 0x000000ffff1c7224 */ /* 0x000fe400078e0017 */
[----:B------:R-:W-:Y:S02]  /*9470*/  IMAD.MOV.U32 R0, RZ, RZ, R22 ;  /* 0x000000ffff007224 */ /* 0x000fe400078e0016 */
[----:B------:R-:W-:Y:S02]  /*9480*/  IMAD.MOV.U32 R2, RZ, RZ, R20 ;  /* 0x000000ffff027224 */ /* 0x000fe400078e0014 */
[----:B------:R-:W-:Y:S02]  /*9490*/  IMAD.MOV.U32 R3, RZ, RZ, R21 ;  /* 0x000000ffff037224 */ /* 0x000fe400078e0015 */
[----:B------:R-:W2:Y:S04]  /*94a0*/  LDL.LU.64 R20, [R1+0x120] ;  /* 0x0001200001147983 */ /* 0x000ea80000300a00 */
        /* <DEDUP_REMOVED lines=11> */
[----:B------:R-:W4:Y:S02]  /*9560*/  LDL.LU.64 R8, [R1+0xbc0] ;  /* 0x000bc00001087983 */ /* 0x000f240000300a00 */
[C---:B----4-:R-:W-:Y:S11]  /*9570*/  HMMA.16816.F32 R12, R24.reuse, R8, R12 ;  /* 0x00000008180c723c */ /* 0x050ff6000000180c */
[----:B------:R-:W-:Y:S11]  /*9580*/  @!UPT UIADD3 URZ, URZ, URZ, URZ ;  /* 0x0000003f3f3ff290 */ /* 0x000ff6000fffe03f */
[----:B------:R-:W-:Y:S01]  /*9590*/  @!UPT UIADD3 URZ, URZ, URZ, URZ ;  /* 0x0000003f3f3ff290 */ /* 0x000fe2000fffe03f */
[----:B------:R-:W-:Y:S04]  /*95a0*/  STL.64 [R1+0x140], R12 ;  /* 0x0001400c01007387 */ /* 0x000fe80000100a00 */
[----:B------:R0:W-:Y:S04]  /*95b0*/  STL.64 [R1+0x148], R14 ;  /* 0x0001480e01007387 */ /* 0x0001e80000100a00 */
[----:B0-----:R-:W4:Y:S04]  /*95c0*/  LDL.LU.64 R14, [R1+0xbb8] ;  /* 0x000bb800010e7983 */ /* 0x001f280000300a00 */
[----:B------:R-:W2:Y:S04]  /*95d0*/  LDL.LU.64 R12, [R1+0xbb0] ;  /* 0x000bb000010c7983 */ /* 0x000ea80000300a00 */
[----:B---3--:R-:W-:Y:S04]  /*95e0*/  STL.64 [R1+0xb98], R10 ;  /* 0x000b980a01007387 */ /* 0x008fe80000100a00 */
[----:B------:R0:W-:Y:S04]  /*95f0*/  STL.64 [R1+0xb90], R8 ;  /* 0x000b900801007387 */ /* 0x0001e80000100a00 */
[----:B0-----:R-:W2:Y:S04]  /*9600*/  LDL.LU.64 R8, [R1+0x130] ;  /* 0x0001300001087983 */ /* 0x001ea80000300a00 */
[----:B------:R-:W2:Y:S02]  /*9610*/  LDL.LU.64 R10, [R1+0x138] ;  /* 0x00013800010a7983 */ /* 0x000ea40000300a00 */
[C---:B--2---:R-:W-:Y:S08]  /*9620*/  HMMA.16816.F32 R8, R24.reuse, R12, R8 ;  /* 0x0000000c1808723c */ /* 0x044ff00000001808 */
[----:B------:R-:W-:Y:S11]  /*9630*/  HMMA.16816.F32 R24, R24, R16, R20 ;  /* 0x000000101818723c */ /* 0x000ff60000001814 */
[----:B------:R-:W-:Y:S04]  /*9640*/  @!UPT UIADD3 URZ, URZ, URZ, URZ ;  /* 0x0000003f3f3ff290 */ /* 0x000fe8000fffe03f */
[----:B------:R0:W-:Y:S04]  /*9650*/  STL.64 [R1+0x130], R8 ;  /* 0x0001300801007387 */ /* 0x0001e80000100a00 */
[----:B------:R1:W-:Y:S04]  /*9660*/  STL.64 [R1+0x138], R10 ;  /* 0x0001380a01007387 */ /* 0x0003e80000100a00 */
[----:B0-----:R-:W2:Y:S04]  /*9670*/  LDL.LU.64 R8, [R1+0x110] ;  /* 0x0001100001087983 */ /* 0x001ea80000300a00 */
[----:B-1----:R-:W2:Y:S04]  /*9680*/  LDL.LU.64 R10, [R1+0x118] ;  /* 0x00011800010a7983 */ /* 0x002ea80000300a00 */
[----:B----4-:R-:W-:Y:S04]  /*9690*/  STL.64 [R1+0xb88], R14 ;  /* 0x000b880e01007387 */ /* 0x010fe80000100a00 */
[----:B------:R0:W-:Y:S04]  /*96a0*/  STL.64 [R1+0xb80], R12 ;  /* 0x000b800c01007387 */ /* 0x0001e80000100a00 */
[----:B0-----:R-:W3:Y:S04]  /*96b0*/  LDL.LU.64 R12, [R1+0x60] ;  /* 0x00006000010c7983 */ /* 0x001ee80000300a00 */
[----:B------:R-:W3:Y:S04]  /*96c0*/  LDL.LU.64 R14, [R1+0x68] ;  /* 0x00006800010e7983 */ /* 0x000ee80000300a00 */
[----:B------:R-:W2:Y:S04]  /*96d0*/  LDL.LU.64 R22, [R1+0xba8] ;  /* 0x000ba80001167983 */ /* 0x000ea80000300a00 */
[----:B------:R-:W2:Y:S04]  /*96e0*/  LDL.LU.64 R20, [R1+0xba0] ;  /* 0x000ba00001147983 */ /* 0x000ea80000300a00 */
[----:B------:R-:W-:Y:S04]  /*96f0*/  STL.64 [R1+0xb78], R18 ;  /* 0x000b781201007387 */ /* 0x000fe80000100a00 */
[----:B------:R0:W-:Y:S04]  /*9700*/  STL.64 [R1+0xb70], R16 ;  /* 0x000b701001007387 */ /* 0x0001e80000100a00 */
[----:B------:R1:W-:Y:S04]  /*9710*/  STL.64 [R1+0x120], R24 ;  /* 0x0001201801007387 */ /* 0x0003e80000100a00 */
[----:B------:R4:W-:Y:S04]  /*9720*/  STL.64 [R1+0x128], R26 ;  /* 0x0001281a01007387 */ /* 0x0009e80000100a00 */
[----:B0-----:R-:W3:Y:S04]  /*9730*/  LDL.LU.64 R16, [R1+0x50] ;  /* 0x0000500001107983 */ /* 0x001ee80000300a00 */
[----:B------:R-:W3:Y:S04]  /*9740*/  LDL.LU.64 R18, [R1+0x58] ;  /* 0x0000580001127983 */ /* 0x000ee80000300a00 */
[----:B-1----:R-:W3:Y:S04]  /*9750*/  LDL.LU R24, [R1+0x70] ;  /* 0x0000700001187983 */ /* 0x002ee80000300800 */
[----:B------:R-:W3:Y:S01]  /*9760*/  LDL.LU R25, [R1+0x74] ;  /* 0x0000740001197983 */ /* 0x000ee20000300800 */
[----:B----4-:R-:W-:-:S02]  /*9770*/  IMAD.MOV.U32 R26, RZ, RZ, R7 ;  /* 0x000000ffff1a7224 */ /* 0x010fc400078e0007 */
[----:B------:R-:W-:-:S05]  /*9780*/  IMAD.MOV.U32 R27, RZ, RZ, R6 ;  /* 0x000000ffff1b7224 */ /* 0x000fca00078e0006 */
[----:B------:R-:W-:Y:S01]  /*9790*/  STL.64 [R1+0xb68], R26 ;  /* 0x000b681a01007387 */ /* 0x000fe20000100a00 */
[C---:B--2---:R-:W-:Y:S03]  /*97a0*/  HMMA.16816.F32 R8, R20.reuse, R4, R8 ;  /* 0x000000041408723c */ /* 0x044fe60000001808 */
[----:B---3--:R0:W-:Y:S04]  /*97b0*/  STL.64 [R1+0xb60], R24 ;  /* 0x000b601801007387 */ /* 0x0081e80000100a00 */
[----:B0-----:R-:W2:Y:S04]  /*97c0*/  LDL.LU.64 R24, [R1+0x40] ;  /* 0x0000400001187983 */ /* 0x001ea80000300a00 */
[----:B------:R-:W2:Y:S11]  /*97d0*/  LDL.LU.64 R26, [R1+0x48] ;  /* 0x00004800011a7983 */ /* 0x000eb60000300a00 */
        /* <DEDUP_REMOVED lines=18> */
[----:B------:R-:W2:Y:S02]  /*9900*/  LDL.LU.64 R16, [R1+0xb70] ;  /* 0x000b700001107983 */ /* 0x000ea40000300a00 */
[----:B--2---:R-:W-:Y:S02]  /*9910*/  HMMA.16816.F32 R20, R20, R16, R24 ;  /* 0x000000101414723c */ /* 0x004fe40000001818 */
[----:B------:R-:W-:Y:S04]  /*9920*/  STL.64 [R1+0xb58], R18 ;  /* 0x000b581201007387 */ /* 0x000fe80000100a00 */
[----:B------:R0:W-:Y:S04]  /*9930*/  STL.64 [R1+0xb50], R16 ;  /* 0x000b501001007387 */ /* 0x0001e80000100a00 */
[----:B------:R-:W-:Y:S11]  /*9940*/  LDSM.16.MT88.4 R24, [R29+0x4000] ;  /* 0x004000001d18783b */ /* 0x000ff60000004200 */
[----:B------:R-:W-:Y:S02]  /*9950*/  @!UPT UIADD3 URZ, URZ, URZ, URZ ;  /* 0x0000003f3f3ff290 */ /* 0x000fe4000fffe03f */
[----:B------:R-:W-:Y:S04]  /*9960*/  STL.64 [R1+0xb0], R20 ;  /* 0x0000b01401007387 */ /* 0x000fe80000100a00 */
[----:B------:R-:W-:Y:S04]  /*9970*/  STL.64 [R1+0xb8], R22 ;  /* 0x0000b81601007387 */ /* 0x000fe80000100a00 */
[----:B------:R-:W1:Y:S04]  /*9980*/  LDSM.16.MT88.4 R20, [R29+0x380] ;  /* 0x000380001d14783b */ /* 0x000e680000004200 */
[----:B0-----:R-:W2:Y:S04]  /*9990*/  LDL.LU.64 R16, [R1+0xe0] ;  /* 0x0000e00001107983 */ /* 0x001ea80000300a00 */
[----:B------:R-:W2:Y:S04]  /*99a0*/  LDL.LU.64 R18, [R1+0xe8] ;  /* 0x0000e80001127983 */ /* 0x000ea80000300a00 */
[----:B-1----:R-:W-:Y:S04]  /*99b0*/  STL.64 [R1+0xb48], R22 ;  /* 0x000b481601007387 */ /* 0x002fe80000100a00 */
[----:B------:R0:W-:Y:S04]  /*99c0*/  STL.64 [R1+0xb40], R20 ;  /* 0x000b401401007387 */ /* 0x0001e80000100a00 */
[----:B0-----:R-:W2:Y:S04]  /*99d0*/  LDL.LU.64 R20, [R1+0xd0] ;  /* 0x0000d00001147983 */ /* 0x001ea80000300a00 */
[----:B------:R-:W2:Y:S04]  /*99e0*/  LDL.LU.64 R22, [R1+0xd8] ;  /* 0x0000d80001167983 */ /* 0x000ea80000300a00 */
[----:B------:R-:W-:Y:S04]  /*99f0*/  STL.64 [R1+0x60], R24 ;  /* 0x0000601801007387 */ /* 0x000fe80000100a00 */
[----:B------:R0:W-:Y:S04]  /*9a00*/  STL.64 [R1+0x68], R26 ;  /* 0x0000681a01007387 */ /* 0x0001e80000100a00 */
[----:B0-----:R-:W2:Y:S04]  /*9a10*/  LDL.LU.64 R26, [R1+0xb68] ;  /* 0x000b6800011a7983 */ /* 0x001ea80000300a00 */
[----:B------:R-:W2:Y:S02]  /*9a20*/  LDL.LU.64 R24, [R1+0xb60] ;  /* 0x000b600001187983 */ /* 0x000ea40000300a00 */
[----:B--2---:R-:W-:Y:S11]  /*9a30*/  HMMA.16816.F32 R16, R24, R4, R16 ;  /* 0x000000041810723c */ /* 0x004ff60000001810 */
[----:B------:R-:W-:Y:S11]  /*9a40*/  @!UPT UIADD3 URZ, URZ, URZ, URZ ;  /* 0x0000003f3f3ff290 */ /* 0x000ff6000fffe03f */
[----:B------:R-:W-:Y:S01]  /*9a50*/  @!UPT UIADD3 URZ, URZ, URZ, URZ ;  /* 0x0000003f3f3ff290 */ /* 0x000fe2000fffe03f */
[----:B------:R-:W-:Y:S04]  /*9a60*/  STL.64 [R1+0xe0], R16 ;  /* 0x0000e01001007387 */ /* 0x000fe80000100a00 */
[----:B------:R-:W-:Y:S04]  /*9a70*/  STL.64 [R1+0xe8], R18 ;  /* 0x0000e81201007387 */ /* 0x000fe80000100a00 */
[----:B------:R-:W0:Y:S02]  /*9a80*/  LDSM.16.MT88.4 R16, [R29+0x4080] ;  /* 0x004080001d10783b */ /* 0x000e240000004200 */
[----:B0-----:R-:W-:-:S02]  /*9a90*/  IMAD.MOV.U32 R6, RZ, RZ, R18 ;  /* 0x000000ffff067224 */ /* 0x001fc400078e0012 */
[----:B------:R-:W-:Y:S01]  /*9aa0*/  STL.64 [R1+0x50], R16 ;  /* 0x0000501001007387 */ /* 0x000fe20000100a00 */
[----:B------:R-:W-:-:S03]  /*9ab0*/  IMAD.MOV.U32 R7, RZ, RZ, R19 ;  /* 0x000000ffff077224 */ /* 0x000fc600078e0013 */
[----:B------:R-:W0:Y:S02]  /*9ac0*/  LDSM.16.MT88.4 R16, [R29+0x4100] ;  /* 0x004100001d10783b */ /* 0x000e240000004200 */
[----:B0-----:R-:W-:Y:S02]  /*9ad0*/  IMAD.MOV.U32 R28, RZ, RZ, R16 ;  /* 0x000000ffff1c7224 */ /* 0x001fe400078e0010 */
[----:B------:R-:W-:Y:S02]  /*9ae0*/  IMAD.MOV.U32 R0, RZ, RZ, R17 ;  /* 0x000000ffff007224 */ /* 0x000fe400078e0011 */
[----:B------:R-:W-:Y:S01]  /*9af0*/  IMAD.MOV.U32 R3, RZ, RZ, R18 ;  /* 0x000000ffff037224 */ /* 0x000fe200078e0012 */
[----:B------:R-:W2:Y:S01]  /*9b00*/  LDL.LU.64 R16, [R1+0xc0] ;  /* 0x0000c00001107983 */ /* 0x000ea20000300a00 */
[----:B------:R-:W-:-:S03]  /*9b10*/  IMAD.MOV.U32 R2, RZ, RZ, R19 ;  /* 0x000000ffff027224 */ /* 0x000fc600078e0013 */
[----:B------:R-:W2:Y:S01]  /*9b20*/  LDL.LU.64 R18, [R1+0xc8] ;  /* 0x0000c80001127983 */ /* 0x000ea20000300a00 */
[----:B------:R-:W-:Y:S03]  /*9b30*/  HMMA.16816.F32 R20, R24, R8, R20 ;  /* 0x000000081814723c */ /* 0x000fe60000001814 */
[----:B------:R-:W-:Y:S04]  /*9b40*/  STL [R1+0xa60], R2 ;  /* 0x000a600201007387 */ /* 0x000fe80000100800 */
[----:B------:R-:W-:Y:S04]  /*9b50*/  STL [R1+0xa5c], R3 ;  /* 0x000a5c0301007387 */ /* 0x000fe80000100800 */
[----:B------:R-:W-:Y:S04]  /*9b60*/  STL [R1+0xa58], R0 ;  /* 0x000a580001007387 */ /* 0x000fe80000100800 */
[----:B------:R-:W-:Y:S04]  /*9b70*/  STL [R1+0xa54], R28 ;  /* 0x000a541c01007387 */ /* 0x000fe80000100800 */
[----:B---3--:R-:W-:Y:S04]  /*9b80*/  STL.64 [R1+0xb38], R10 ;  /* 0x000b380a01007387 */ /* 0x008fe80000100a00 */
[----:B------:R-:W-:Y:S04]  /*9b90*/  STL.64 [R1+0xb30], R8 ;  /* 0x000b300801007387 */ /* 0x000fe80000100a00 */
[----:B------:R-:W-:Y:S04]  /*9ba0*/  STL.64 [R1+0xd0], R20 ;  /* 0x0000d01401007387 */ /* 0x000fe80000100a00 */
[----:B------:R-:W-:Y:S04]  /*9bb0*/  STL.64 [R1+0xd8], R22 ;  /* 0x0000d81601007387 */ /* 0x000fe80000100a00 */
[----:B------:R-:W0:Y:S04]  /*9bc0*/  LDSM.16.MT88.4 R20, [R29+0x4180] ;  /* 0x004180001d14783b */ /* 0x000e280000004200 */
[----:B------:R-:W1:Y:S01]  /*9bd0*/  LDSM.16.MT88.4 R8, [R29+0x4200] ;  /* 0x004200001d08783b */ /* 0x000e620000004200 */
[----:B0-----:R-:W-:-:S02]  /*9be0*/  IMAD.MOV.U32 R28, RZ, RZ, R23 ;  /* 0x000000ffff1c7224 */ /* 0x001fc400078e0017 */
[----:B------:R-:W-:Y:S02]  /*9bf0*/  IMAD.MOV.U32 R0, RZ, RZ, R22 ;  /* 0x000000ffff007224 */ /* 0x000fe400078e0016 */
[----:B------:R-:W-:Y:S02]  /*9c00*/  IMAD.MOV.U32 R2, RZ, RZ, R20 ;  /* 0x000000ffff027224 */ /* 0x000fe400078e0014 */
[----:B------:R-:W-:Y:S02]  /*9c10*/  IMAD.MOV.U32 R3, RZ, RZ, R21 ;  /* 0x000000ffff037224 */ /* 0x000fe400078e0015 */
[----:B------:R-:W3:Y:S04]  /*9c20*/  LDL.LU.64 R20, [R1+0xa0] ;  /* 0x0000a00001147983 */ /* 0x000ee80000300a00 */
[----:B------:R-:W3:Y:S04]  /*9c30*/  LDL.LU.64 R22, [R1+0xa8] ;  /* 0x0000a80001167983 */ /* 0x000ee80000300a00 */
[----:B------:R-:W-:Y:S04]  /*9c40*/  STL [R1+0xa70], R28 ;  /* 0x000a701c01007387 */ /* 0x000fe80000100800 */
[----:B------:R-:W-:Y:S04]  /*9c50*/  STL [R1+0xa6c], R0 ;  /* 0x000a6c0001007387 */ /* 0x000fe80000100800 */
[----:B------:R-:W-:Y:S04]  /*9c60*/  STL [R1+0xa68], R3 ;  /* 0x000a680301007387 */ /* 0x000fe80000100800 */
[----:B------:R-:W-:Y:S04]  /*9c70*/  STL [R1+0xa64], R2 ;  /* 0x000a640201007387 */ /* 0x000fe80000100800 */
[----:B-1----:R-:W-:Y:S04]  /*9c80*/  STL.64 [R1+0x20], R8 ;  /* 0x0000200801007387 */ /* 0x002fe80000100a00 */
[----:B------:R2:W-:Y:S02]  /*9c90*/  STL.64 [R1+0x28], R10 ;  /* 0x0000280a01007387 */ /* 0x0005e40000100a00 */
[C---:B--2---:R-:W-:Y:S02]  /*9ca0*/  HMMA.16816.F32 R8, R24.reuse, R12, R16 ;  /* 0x0000000c1808723c */ /* 0x044fe40000001810 */
[----:B------:R-:W0:Y:S11]  /*9cb0*/  LDSM.16.MT88.4 R16, [R29+0x4280] ;  /* 0x004280001d10783b */ /* 0x000e360000004200 */
[----:B------:R-:W-:Y:S11]  /*9cc0*/  @!UPT UIADD3 URZ, URZ, URZ, URZ ;  /* 0x0000003f3f3ff290 */ /* 0x000ff6000fffe03f */
        /* <DEDUP_REMOVED lines=9> */
[----:B------:R-:W-:Y:S04]  /*9d60*/  STL [R1+0xa74], R28 ;  /* 0x000a741c01007387 */ /* 0x000fe80000100800 */
[----:B0-----:R-:W-:Y:S04]  /*9d70*/  STL.64 [R1+0x10], R16 ;  /* 0x0000101001007387 */ /* 0x001fe80000100a00 */
[----:B------:R-:W-:Y:S04]  /*9d80*/  STL.64 [R1+0x18], R18 ;  /* 0x0000181201007387 */ /* 0x000fe80000100a00 */
[----:B------:R-:W0:Y:S04]  /*9d90*/  LDSM.16.MT88.4 R16, [R29+0x4300] ;  /* 0x004300001d10783b */ /* 0x000e280000004200 */
[----:B0-----:R-:W-:Y:S04]  /*9da0*/  STL.64 [R1], R16 ;  /* 0x0000001001007387 */ /* 0x001fe80000100a00 */
[----:B------:R0:W-:Y:S04]  /*9db0*/  STL.64 [R1+0x8], R18 ;  /* 0x0000081201007387 */ /* 0x0001e80000100a00 */
[----:B0-----:R-:W2:Y:S04]  /*9dc0*/  LDL.LU.64 R18, [R1+0xb58] ;  /* 0x000b580001127983 */ /* 0x001ea80000300a00 */
[----:B------:R-:W3:Y:S02]  /*9dd0*/  LDL.LU.64 R16, [R1+0xb50] ;  /* 0x000b500001107983 */ /* 0x000ee40000300a00 */
[----:B---3--:R-:W-:Y:S02]  /*9de0*/  HMMA.16816.F32 R24, R24, R16, R20 ;  /* 0x000000101818723c */ /* 0x008fe40000001814 */
[----:B------:R-:W2:Y:S04]  /*9df0*/  LDL.LU.64 R22, [R1+0xb48] ;  /* 0x000b480001167983 */ /* 0x000ea80000300a00 */
[----:B------:R-:W2:Y:S11]  /*9e00*/  LDL.LU.64 R20, [R1+0xb40] ;  /* 0x000b400001147983 */ /* 0x000eb60000300a00 */
[----:B------:R-:W-:Y:S07]  /*9e10*/  @!UPT UIADD3 URZ, URZ, URZ, URZ ;  /* 0x0000003f3f3ff290 */ /* 0x000fee000fffe03f */
[----:B------:R-:W-:Y:S02]  /*9e20*/  IMAD.MOV.U32 R2, RZ, RZ, R24 ;  /* 0x000000ffff027224 */ /* 0x000fe400078e0018 */
[----:B------:R-:W-:Y:S02]  /*9e30*/  IMAD.MOV.U32 R3, RZ, RZ, R25 ;  /* 0x000000ffff037224 */ /* 0x000fe400078e0019 */
[----:B------:R-:W-:Y:S02]  /*9e40*/  IMAD.MOV.U32 R0, RZ, RZ, R26 ;  /* 0x000000ffff007224 */ /* 0x000fe400078e001a */
[----:B------:R-:W-:Y:S02]  /*9e50*/  IMAD.MOV.U32 R28, RZ, RZ, R27 ;  /* 0x000000ffff1c7224 */ /* 0x000fe400078e001b */
[----:B------:R-:W0:Y:S04]  /*9e60*/  LDSM.16.MT88.4 R24, [R29+0x4380] ;  /* 0x004380001d18783b */ /* 0x000e280000004200 */
[----:B------:R-:W-:Y:S04]  /*9e70*/  STL [R1+0xa90], R28 ;  /* 0x000a901c01007387 */ /* 0x000fe80000100800 */
[----:B------:R-:W-:Y:S04]  /*9e80*/  STL [R1+0xa8c], R0 ;  /* 0x000a8c0001007387 */ /* 0x000fe80000100800 */
[----:B------:R-:W-:Y:S04]  /*9e90*/  STL [R1+0xa88], R3 ;  /* 0x000a880301007387 */ /* 0x000fe80000100800 */
[----:B------:R-:W-:Y:S04]  /*9ea0*/  STL [R1+0xa84], R2 ;  /* 0x000a840201007387 */ /* 0x000fe80000100800 */
[----:B0-----:R-:W-:Y:S04]  /*9eb0*/  STL.64 [R1+0x8a0], R26 ;  /* 0x0008a01a01007387 */ /* 0x001fe80000100a00 */
[----:B------:R0:W-:Y:S04]  /*9ec0*/  STL.64 [R1+0x898], R24 ;  /* 0x0008981801007387 */ /* 0x0001e80000100a00 */
[----:B0-----:R-:W3:Y:S04]  /*9ed0*/  LDL.LU.64 R24, [R1+0x270] ;  /* 0x0002700001187983 */ /* 0x001ee80000300a00 */
[----:B------:R-:W3:Y:S01]  /*9ee0*/  LDL.LU.64 R26, [R1+0x278] ;  /* 0x00027800011a7983 */ /* 0x000ee20000300a00 */
[C---:B--2---:R-:W-:Y:S11]  /*9ef0*/  HMMA.16816.F32 R8, R20.reuse, R4, R8 ;  /* 0x000000041408723c */ /* 0x044ff60000001808 */
[----:B------:R-:W-:Y:S11]  /*9f00*/  @!UPT UIADD3 URZ, URZ, URZ, URZ ;  /* 0x0000003f3f3ff290 */ /* 0x000ff6000fffe03f */
[----:B------:R-:W-:Y:S01]  /*9f10*/  @!UPT UIADD3 URZ, URZ, URZ, URZ ;  /* 0x0000003f3f3ff290 */ /* 0x000fe2000fffe03f */
[----:B------:R-:W-:Y:S04]  /*9f20*/  STL.64 [R1+0x90], R8 ;  /* 0x0000900801007387 */ /* 0x000fe80000100a00 */
[----:B------:R0:W-:Y:S04]  /*9f30*/  STL.64 [R1+0x98], R10 ;  /* 0x0000980a01007387 */ /* 0x0001e80000100a00 */
[----:B0-----:R-:W2:Y:S04]  /*9f40*/  LDL.LU.64 R10, [R1+0xb38] ;  /* 0x000b3800010a7983 */ /* 0x001ea80000300a00 */
[----:B------:R-:W2:Y:S04]  /*9f50*/  LDL.LU.64 R8, [R1+0xb30] ;  /* 0x000b300001087983 */ /* 0x000ea80000300a00 */
[----:B------:R0:W-:Y:S04]  /*9f60*/  STL.64 [R1+0xb18], R6 ;  /* 0x000b180601007387 */ /* 0x0001e80000100a00 */
[----:B------:R-:W2:Y:S04]  /*9f70*/  LDL.LU.64 R4, [R1+0x80] ;  /* 0x0000800001047983 */ /* 0x000ea80000300a00 */
[----:B0-----:R-:W2:Y:S02]  /*9f80*/  LDL.LU.64 R6, [R1+0x88] ;  /* 0x0000880001067983 */ /* 0x001ea40000300a00 */
[C---:B--2---:R-:W-:Y:S11]  /*9f90*/  HMMA.16816.F32 R4, R20.reuse, R8, R4 ;  /* 0x000000081404723c */ /* 0x044ff60000001804 */
[----:B------:R-:W-:Y:S11]  /*9fa0*/  @!UPT UIADD3 URZ, URZ, URZ, URZ ;  /* 0x0000003f3f3ff290 */ /* 0x000ff6000fffe03f */
[----:B------:R-:W-:Y:S02]  /*9fb0*/  @!UPT UIADD3 URZ, URZ, URZ, URZ ;  /* 0x0000003f3f3ff290 */ /* 0x000fe4000fffe03f */
[----:B------:R-:W-:Y:S02]  /*9fc0*/  IMAD.MOV.U32 R28, RZ, RZ, R4 ;  /* 0x000000ffff1c7224 */ /* 0x000fe400078e0004 */
[----:B------:R-:W-:Y:S02]  /*9fd0*/  IMAD.MOV.U32 R0, RZ, RZ, R5 ;  /* 0x000000ffff007224 */ /* 0x000fe400078e0005 */
[----:B------:R-:W-:Y:S02]  /*9fe0*/  IMAD.MOV.U32 R3, RZ, RZ, R6 ;  /* 0x000000ffff037224 */ /* 0x000fe400078e0006 */
[----:B------:R-:W-:Y:S02]  /*9ff0*/  IMAD.MOV.U32 R2, RZ, RZ, R7 ;  /* 0x000000ffff027224 */ /* 0x000fe400078e0007 */
[----:B---3--:R-:W-:Y:S01]  /*a000*/  HMMA.16816.F32 R4, R20, R12, R24 ;  /* 0x0000000c1404723c */ /* 0x008fe20000001818 */
[----:B------:R-:W-:Y:S04]  /*a010*/  STL.64 [R1+0xb08], R10 ;  /* 0x000b080a01007387 */ /* 0x000fe80000100a00 */
[----:B----4-:R-:W-:Y:S11]  /*a020*/  STL.64 [R1+0xb00], R14 ;  /* 0x000b000e01007387 */ /* 0x010ff60000100a00 */
[----:B------:R-:W-:Y:S08]  /*a030*/  @!UPT UIADD3 URZ, URZ, URZ, URZ ;  /* 0x0000003f3f3ff290 */ /* 0x000ff0000fffe03f */
[----:B------:R-:W-:Y:S02]  /*a040*/  IMAD.MOV.U32 R13, RZ, RZ, R6 ;  /* 0x000000ffff0d7224 */ /* 0x000fe400078e0006 */
[----:B------:R-:W-:Y:S02]  /*a050*/  IMAD.MOV.U32 R12, RZ, RZ, R7 ;  /* 0x000000ffff0c7224 */ /* 0x000fe400078e0007 */
[----:B------:R-:W-:Y:S02]  /*a060*/  IMAD.MOV.U32 R25, RZ, RZ, R4 ;  /* 0x000000ffff197224 */ /* 0x000fe400078e0004 */
[----:B------:R-:W-:Y:S01]  /*a070*/  IMAD.MOV.U32 R24, RZ, RZ, R5 ;  /* 0x000000ffff187224 */ /* 0x000fe200078e0005 */
[----:B------:R-:W-:Y:S04]  /*a080*/  STL.64 [R1+0xaf8], R12 ;  /* 0x000af80c01007387 */ /* 0x000fe80000100a00 */
[----:B------:R0:W-:Y:S04]  /*a090*/  STL.64 [R1+0xa98], R24 ;  /* 0x000a981801007387 */ /* 0x0001e80000100a00 */
[----:B0-----:R-:W2:Y:S04]  /*a0a0*/  LDL.LU R24, [R1+0x1e0] ;  /* 0x0001e00001187983 */ /* 0x001ea80000300800 */
[----:B------:R-:W2:Y:S04]  /*a0b0*/  LDL.LU R25, [R1+0x1e4] ;  /* 0x0001e40001197983 */ /* 0x000ea80000300800 */
[----:B------:R-:W3:Y:S04]  /*a0c0*/  LDL.LU R26, [R1+0x1e8] ;  /* 0x0001e800011a7983 */ /* 0x000ee80000300800 */
[----:B------:R-:W3:Y:S04]  /*a0d0*/  LDL.LU R27, [R1+0x1ec] ;  /* 0x0001ec00011b7983 */ /* 0x000ee80000300800 */
[----:B---3--:R-:W-:Y:S04]  /*a0e0*/  STL.64 [R1+0xaa8], R26 ;  /* 0x000aa81a01007387 */ /* 0x008fe80000100a00 */
[----:B--2---:R0:W-:Y:S04]  /*a0f0*/  STL.64 [R1+0xaa0], R24 ;  /* 0x000aa01801007387 */ /* 0x0041e80000100a00 */
[----:B0-----:R-:W2:Y:S04]  /*a100*/  LDL.LU R24, [R1+0x1f0] ;  /* 0x0001f00001187983 */ /* 0x001ea80000300800 */
[----:B------:R-:W2:Y:S01]  /*a110*/  LDL.LU R25, [R1+0x1f4] ;  /* 0x0001f40001197983 */ /* 0x000ea20000300800 */
[----:B------:R-:W-:-:S02]  /*a120*/  IMAD.MOV.U32 R26, RZ, RZ, R19 ;  /* 0x000000ffff1a7224 */ /* 0x000fc400078e0013 */
[----:B------:R-:W-:Y:S01]  /*a130*/  IMAD.MOV.U32 R27, RZ, RZ, R18 ;  /* 0x000000ffff1b7224 */ /* 0x000fe200078e0012 */
[----:B------:R-:W3:Y:S04]  /*a140*/  LDL.LU R19, [R1+0xb2c] ;  /* 0x000b2c0001137983 */ /* 0x000ee80000300800 */
[----:B------:R-:W4:Y:S04]  /*a150*/  LDL.LU R18, [R1+0xb28] ;  /* 0x000b280001127983 */ /* 0x000f280000300800 */
[----:B------:R-:W-:Y:S04]  /*a160*/  STL.64 [R1+0xab8], R26 ;  /* 0x000ab81a01007387 */ /* 0x000fe80000100a00 */
[----:B--2---:R0:W-:Y:S04]  /*a170*/  STL.64 [R1+0xab0], R24 ;  /* 0x000ab01801007387 */ /* 0x0041e80000100a00 */
[----:B0-----:R-:W2:Y:S04]  /*a180*/  LDL.LU R24, [R1+0x200] ;  /* 0x0002000001187983 */ /* 0x001ea80000300800 */
[----:B------:R-:W2:Y:S04]  /*a190*/  LDL.LU R25, [R1+0x204] ;  /* 0x0002040001197983 */ /* 0x000ea80000300800 */
[----:B------:R-:W2:Y:S04]  /*a1a0*/  LDL.LU R26, [R1+0x208] ;  /* 0x00020800011a7983 */ /* 0x000ea80000300800 */
[----:B------:R-:W2:Y:S04]  /*a1b0*/  LDL.LU R27, [R1+0x20c] ;  /* 0x00020c00011b7983 */ /* 0x000ea80000300800 */
[----:B------:R-:W3:Y:S04]  /*a1c0*/  LDL.LU.64 R4, [R1+0x260] ;  /* 0x0002600001047983 */ /* 0x000ee80000300a00 */
[----:B------:R-:W3:Y:S04]  /*a1d0*/  LDL.LU.64 R6, [R1+0x268] ;  /* 0x0002680001067983 */ /* 0x000ee80000300a00 */
[----:B------:R-:W3:Y:S04]  /*a1e0*/  LDL.LU R12, [R1+0x240] ;  /* 0x00024000010c7983 */ /* 0x000ee80000300800 */
[----:B------:R-:W3:Y:S04]  /*a1f0*/  LDL.LU R13, [R1+0x244] ;  /* 0x00024400010d7983 */ /* 0x000ee80000300800 */
[----:B------:R-:W3:Y:S04]  /*a200*/  LDL.LU R14, [R1+0x248] ;  /* 0x00024800010e7983 */ /* 0x000ee80000300800 */
[----:B------:R-:W3:Y:S04]  /*a210*/  LDL.LU R15, [R1+0x24c] ;  /* 0x00024c00010f7983 */ /* 0x000ee80000300800 */
[----:B------:R-:W3:Y:S04]  /*a220*/  LDL.LU R8, [R1+0x250] ;  /* 0x0002500001087983 */ /* 0x000ee80000300800 */
[----:B------:R-:W3:Y:S04]  /*a230*/  LDL.LU R9, [R1+0x254] ;  /* 0x0002540001097983 */ /* 0x000ee80000300800 */
[----:B------:R-:W3:Y:S04]  /*a240*/  LDL.LU R10, [R1+0x258] ;  /* 0x00025800010a7983 */ /* 0x000ee80000300800 */
[----:B------:R-:W3:Y:S04]  /*a250*/  LDL.LU R11, [R1+0x25c] ;  /* 0x00025c00010b7983 */ /* 0x000ee80000300800 */
[----:B--2---:R-:W-:Y:S04]  /*a260*/  STL.64 [R1+0xac8], R26 ;  /* 0x000ac81a01007387 */ /* 0x004fe80000100a00 */
[----:B------:R0:W-:Y:S04]  /*a270*/  STL.64 [R1+0xac0], R24 ;  /* 0x000ac01801007387 */ /* 0x0001e80000100a00 */
[----:B0-----:R-:W2:Y:S04]  /*a280*/  LDL.LU R24, [R1+0x210] ;  /* 0x0002100001187983 */ /* 0x001ea80000300800 */
[----:B------:R-:W2:Y:S01]  /*a290*/  LDL.LU R25, [R1+0x214] ;  /* 0x0002140001197983 */ /* 0x000ea20000300800 */
[----:B----4-:R-:W-:-:S02]  /*a2a0*/  IMAD.MOV.U32 R26, RZ, RZ, R18 ;  /* 0x000000ffff1a7224 */ /* 0x010fc400078e0012 */
[----:B---3--:R-:W-:Y:S01]  /*a2b0*/  IMAD.MOV.U32 R27, RZ, RZ, R19 ;  /* 0x000000ffff1b7224 */ /* 0x008fe200078e0013 */
[----:B------:R-:W3:Y:S04]  /*a2c0*/  LDL.LU R18, [R1+0xb24] ;  /* 0x000b240001127983 */ /* 0x000ee80000300800 */
[----:B------:R-:W3:Y:S04]  /*a2d0*/  LDL.LU R19, [R1+0xb20] ;  /* 0x000b200001137983 */ /* 0x000ee80000300800 */
[----:B------:R-:W-:Y:S01]  /*a2e0*/  STL.64 [R1+0xad8], R26 ;  /* 0x000ad81a01007387 */ /* 0x000fe20000100a00 */
[----:B------:R-:W-:Y:S03]  /*a2f0*/  HMMA.16816.F32 R20, R20, R16, R4 ;  /* 0x000000101414723c */ /* 0x000fe60000001804 */
[----:B--2---:R0:W-:Y:S04]  /*a300*/  STL.64 [R1+0xad0], R24 ;  /* 0x000ad01801007387 */ /* 0x0041e80000100a00 */
[----:B0-----:R-:W2:Y:S04]  /*a310*/  LDL.LU R24, [R1+0x60] ;  /* 0x0000600001187983 */ /* 0x001ea80000300800 */
[----:B------:R-:W2:Y:S04]  /*a320*/  LDL.LU R25, [R1+0x64] ;  /* 0x0000640001197983 */ /* 0x000ea80000300800 */
[----:B------:R-:W2:Y:S04]  /*a330*/  LDL.LU R26, [R1+0x68] ;  /* 0x00006800011a7983 */ /* 0x000ea80000300800 */
[----:B------:R-:W2:Y:S04]  /*a340*/  LDL.LU R27, [R1+0x6c] ;  /* 0x00006c00011b7983 */ /* 0x000ea80000300800 */
[----:B------:R-:W4:Y:S04]  /*a350*/  LDL.LU.64 R6, [R1+0xb18] ;  /* 0x000b180001067983 */ /* 0x000f280000300a00 */
[----:B---3--:R0:W-:Y:S04]  /*a360*/  STL.64 [R1+0xaf0], R18 ;  /* 0x000af01201007387 */ /* 0x0081e80000100a00 */
[----:B------:R-:W3:Y:S04]  /*a370*/  LDL.LU R16, [R1+0x230] ;  /* 0x0002300001107983 */ /* 0x000ee80000300800 */
[----:B------:R-:W3:Y:S04]  /*a380*/  LDL.LU R17, [R1+0x234] ;  /* 0x0002340001117983 */ /* 0x000ee80000300800 */
[----:B0-----:R-:W3:Y:S04]  /*a390*/  LDL.LU R18, [R1+0x238] ;  /* 0x0002380001127983 */ /* 0x001ee80000300800 */
[----:B------:R-:W3:Y:S04]  /*a3a0*/  LDL.LU R19, [R1+0x23c] ;  /* 0x00023c0001137983 */ /* 0x000ee80000300800 */
[----:B------:R-:W-:Y:S04]  /*a3b0*/  STL.64 [R1+0x870], R22 ;  /* 0x0008701601007387 */ /* 0x000fe80000100a00 */
[----:B------:R0:W-:Y:S04]  /*a3c0*/  STL.64 [R1+0x868], R20 ;  /* 0x0008681401007387 */ /* 0x0001e80000100a00 */
[----:B0-----:R-:W2:Y:S04]  /*a3d0*/  LDL.LU R20, [R1+0x50] ;  /* 0x0000500001147983 */ /* 0x001ea80000300800 */
[----:B------:R-:W2:Y:S01]  /*a3e0*/  LDL.LU R21, [R1+0x54] ;  /* 0x0000540001157983 */ /* 0x000ea20000300800 */
[----:B----4-:R-:W-:-:S03]  /*a3f0*/  IMAD.MOV.U32 R22, RZ, RZ, R6 ;  /* 0x000000ffff167224 */ /* 0x010fc600078e0006 */
[----:B------:R-:W4:Y:S01]  /*a400*/  LDL.LU R6, [R1+0xb14] ;  /* 0x000b140001067983 */ /* 0x000f220000300800 */
[----:B------:R-:W-:-:S03]  /*a410*/  IMAD.MOV.U32 R23, RZ, RZ, R7 ;  /* 0x000000ffff177224 */ /* 0x000fc600078e0007 */
[----:B------:R-:W4:Y:S04]  /*a420*/  LDL.LU R7, [R1+0xb10] ;  /* 0x000b100001077983 */ /* 0x000f280000300800 */
[----:B------:R-:W-:Y:S04]  /*a430*/  STL.64 [R1+0xae8], R22 ;  /* 0x000ae81601007387 */ /* 0x000fe80000100a00 */
[----:B--2---:R0:W-:Y:S04]  /*a440*/  STL.64 [R1+0xae0], R20 ;  /* 0x000ae01401007387 */ /* 0x0041e80000100a00 */
[----:B0-----:R-:W2:Y:S04]  /*a450*/  LDL.LU R20, [R1+0x220] ;  /* 0x0002200001147983 */ /* 0x001ea80000300800 */
[----:B------:R-:W2:Y:S04]  /*a460*/  LDL.LU R21, [R1+0x224] ;  /* 0x0002240001157983 */ /* 0x000ea80000300800 */
[----:B------:R-:W2:Y:S04]  /*a470*/  LDL.LU R22, [R1+0x228] ;  /* 0x0002280001167983 */ /* 0x000ea80000300800 */
[----:B------:R-:W2:Y:S01]  /*a480*/  LDL.LU R23, [R1+0x22c] ;  /* 0x00022c0001177983 */ /* 0x000ea20000300800 */
[C---:B----4-:R-:W-:Y:S11]  /*a490*/  HMMA.16816.F32 R8, R24.reuse, R6, R8 ;  /* 0x000000061808723c */ /* 0x050ff60000001808 */
[----:B------:R-:W-:Y:S11]  /*a4a0*/  @!UPT UIADD3 URZ, URZ, URZ, URZ ;  /* 0x0000003f3f3ff290 */ /* 0x000ff6000fffe03f */
[----:B------:R-:W-:Y:S01]  /*a4b0*/  @!UPT UIADD3 URZ, URZ, URZ, URZ ;  /* 0x0000003f3f3ff290 */ /* 0x000fe2000fffe03f */
[----:B------:R-:W-:Y:S04]  /*a4c0*/  STL.64 [R1+0x250], R8 ;  /* 0x0002500801007387 */ /* 0x000fe80000100a00 */
[----:B------:R0:W-:Y:S04]  /*a4d0*/  STL.64 [R1+0x258], R10 ;  /* 0x0002580a01007387 */ /* 0x0001e80000100a00 */
[----:B0-----:R-:W4:Y:S02]  /*a4e0*/  LDL.LU.64 R10, [R1+0xb08] ;  /* 0x000b0800010a7983 */ /* 0x001f240000300a00 */
[C---:B----4-:R-:W-:Y:S11]  /*a4f0*/  HMMA.16816.F32 R12, R24.reuse, R10, R12 ;  /* 0x0000000a180c723c */ /* 0x050ff6000000180c */
[----:B------:R-:W-:Y:S11]  /*a500*/  @!UPT UIADD3 URZ, URZ, URZ, URZ ;  /* 0x0000003f3f3ff290 */ /* 0x000ff6000fffe03f */
[----:B------:R-:W-:Y:S01]  /*a510*/  @!UPT UIADD3 URZ, URZ, URZ, URZ ;  /* 0x0000003f3f3ff290 */ /* 0x000fe2000fffe03f */
[----:B------:R-:W-:Y:S04]  /*a520*/  STL.64 [R1+0x240], R12 ;  /* 0x0002400c01007387 */ /* 0x000fe80000100a00 */
[----:B------:R0:W-:Y:S04]  /*a530*/  STL.64 [R1+0x248], R14 ;  /* 0x0002480e01007387 */ /* 0x0001e80000100a00 */
[----:B0-----:R-:W3:Y:S04]  /*a540*/  LDL.LU.64 R14, [R1+0xb00] ;  /* 0x000b0000010e7983 */ /* 0x001ee80000300a00 */
[----:B------:R-:W4:Y:S01]  /*a550*/  LDL.LU.64 R12, [R1+0xaf8] ;  /* 0x000af800010c7983 */ /* 0x000f220000300a00 */
[C---:B---3--:R-:W-:Y:S11]  /*a560*/  HMMA.16816.F32 R16, R24.reuse, R14, R16 ;  /* 0x0000000e1810723c */ /* 0x048ff60000001810 */
[----:B------:R-:W-:Y:S11]  /*a570*/  @!UPT UIADD3 URZ, URZ, URZ, URZ ;  /* 0x0000003f3f3ff290 */ /* 0x000ff6000fffe03f */
[----:B------:R-:W-:Y:S01]  /*a580*/  @!UPT UIADD3 URZ, URZ, URZ, URZ ;  /* 0x0000003f3f3ff290 */ /* 0x000fe2000fffe03f */
[----:B------:R-:W-:Y:S04]  /*a590*/  STL.64 [R1+0x230], R16 ;  /* 0x0002301001007387 */ /* 0x000fe80000100a00 */
[----:B------:R0:W-:Y:S04]  /*a5a0*/  STL.64 [R1+0x238], R18 ;  /* 0x0002381201007387 */ /* 0x0001e80000100a00 */
[----:B0-----:R-:W2:Y:S02]  /*a5b0*/  LDL.LU.64 R18, [R1+0xaf0] ;  /* 0x000af00001127983 */ /* 0x001ea40000300a00 */
[----:B--2---:R-:W-:Y:S02]  /*a5c0*/  HMMA.16816.F32 R24, R24, R18, R20 ;  /* 0x000000121818723c */ /* 0x004fe40000001814 */
[----:B------:R-:W2:Y:S04]  /*a5d0*/  LDL.LU.64 R22, [R1+0xae8] ;  /* 0x000ae80001167983 */ /* 0x000ea80000300a00 */
[----:B------:R-:W2:Y:S11]  /*a5e0*/  LDL.LU.64 R20, [R1+0xae0] ;  /* 0x000ae00001147983 */ /* 0x000eb60000300a00 */
[----:B------:R-:W-:Y:S06]  /*a5f0*/  @!UPT UIADD3 URZ, URZ, URZ, URZ ;  /* 0x0000003f3f3ff290 */ /* 0x000fec000fffe03f */
[----:B------:R-:W-:Y:S04]  /*a600*/  STL.64 [R1+0x220], R24 ;  /* 0x0002201801007387 */ /* 0x000fe80000100a00 */
[----:B------:R0:W-:Y:S04]  /*a610*/  STL.64 [R1+0x228], R26 ;  /* 0x0002281a01007387 */ /* 0x0001e80000100a00 */
[----:B0-----:R-:W2:Y:S04]  /*a620*/  LDL.LU.64 R26, [R1+0xad8] ;  /* 0x000ad800011a7983 */ /* 0x001ea80000300a00 */
        /* <DEDUP_REMOVED lines=21> */
[----:B------:R-:W2:Y:S04]  /*a780*/  LDL.LU.64 R24, [R1+0xaa0] ;  /* 0x000aa00001187983 */ /* 0x000ea80000300a00 */
[----:B------:R-:W-:Y:S01]  /*a790*/  STL.64 [R1+0xa10], R14 ;  /* 0x000a100e01007387 */ /* 0x000fe20000100a00 */
[----:B--2---:R-:W-:Y:S03]  /*a7a0*/  HMMA.16816.F32 R20, R20, R18, R24 ;  /* 0x000000121414723c */ /* 0x004fe60000001818 */
[----:B------:R-:W2:Y:S04]  /*a7b0*/  LDL.LU.64 R24, [R1+0xa98] ;  /* 0x000a980001187983 */ /* 0x000ea80000300a00 */
[----:B------:R-:W-:Y:S04]  /*a7c0*/  STL.64 [R1+0x9f8], R18 ;  /* 0x0009f81201007387 */ /* 0x000fe80000100a00 */
[----:B------:R-:W3:Y:S11]  /*a7d0*/  LDL.LU.64 R4, [R1+0x280] ;  /* 0x0002800001047983 */ /* 0x000ef60000300a00 */
[----:B------:R-:W-:Y:S01]  /*a7e0*/  @!UPT UIADD3 URZ, URZ, URZ, URZ ;  /* 0x0000003f3f3ff290 */ /* 0x000fe2000fffe03f */
[----:B------:R2:W-:Y:S04]  /*a7f0*/  STL.64 [R1+0x1e0], R20 ;  /* 0x0001e01401007387 */ /* 0x0005e80000100a00 */
[----:B------:R4:W-:Y:S04]  /*a800*/  STL.64 [R1+0x1e8], R22 ;  /* 0x0001e81601007387 */ /* 0x0009e80000100a00 */
[----:B------:R-:W3:Y:S01]  /*a810*/  LDL.LU.64 R8, [R1+0x288] ;  /* 0x0002880001087983 */ /* 0x000ee20000300a00 */
[----:B--2---:R-:W-:Y:S02]  /*a820*/  IMAD.MOV.U32 R21, RZ, RZ, R24 ;  /* 0x000000ffff157224 */ /* 0x004fe400078e0018 */
[----:B------:R-:W-:Y:S01]  /*a830*/  IMAD.MOV.U32 R20, RZ, RZ, R25 ;  /* 0x000000ffff147224 */ /* 0x000fe200078e0019 */
[----:B------:R-:W2:Y:S04]  /*a840*/  LDL.LU R24, [R1] ;  /* 0x0000000001187983 */ /* 0x000ea80000300800 */
[----:B------:R-:W2:Y:S04]  /*a850*/  LDL.LU R25, [R1+0x4] ;  /* 0x0000040001197983 */ /* 0x000ea80000300800 */
[----:B------:R-:W2:Y:S04]  /*a860*/  LDL.LU R26, [R1+0x8] ;  /* 0x00000800011a7983 */ /* 0x000ea80000300800 */
[----:B------:R-:W2:Y:S01]  /*a870*/  LDL.LU R27, [R1+0xc] ;  /* 0x00000c00011b7983 */ /* 0x000ea20000300800 */
[----:B----4-:R-:W-:-:S02]  /*a880*/  IMAD.MOV.U32 R22, RZ, RZ, R13 ;  /* 0x000000ffff167224 */ /* 0x010fc400078e000d */
[----:B------:R-:W-:Y:S01]  /*a890*/  IMAD.MOV.U32 R23, RZ, RZ, R12 ;  /* 0x000000ffff177224 */ /* 0x000fe200078e000c */
[----:B--2---:R-:W-:Y:S04]  /*a8a0*/  STL.64 [R1+0x8f0], R26 ;  /* 0x0008f01a01007387 */ /* 0x004fe80000100a00 */
[----:B------:R-:W-:Y:S04]  /*a8b0*/  STL.64 [R1+0x8e8], R24 ;  /* 0x0008e81801007387 */ /* 0x000fe80000100a00 */
[----:B------:R0:W-:Y:S04]  /*a8c0*/  STL.64 [R1+0x880], R22 ;  /* 0x0008801601007387 */ /* 0x0001e80000100a00 */
[----:B------:R1:W-:Y:S01]  /*a8d0*/  STL.64 [R1+0x878], R20 ;  /* 0x0008781401007387 */ /* 0x0003e20000100a00 */
[----:B0-----:R-:W-:-:S02]  /*a8e0*/  IMAD.MOV.U32 R22, RZ, RZ, R3 ;  /* 0x000000ffff167224 */ /* 0x001fc400078e0003 */
[----:B------:R-:W-:Y:S02]  /*a8f0*/  IMAD.MOV.U32 R23, RZ, RZ, R2 ;  /* 0x000000ffff177224 */ /* 0x000fe400078e0002 */
[----:B-1----:R-:W-:Y:S02]  /*a900*/  IMAD.MOV.U32 R20, RZ, RZ, R28 ;  /* 0x000000ffff147224 */ /* 0x002fe400078e001c */
[----:B------:R-:W2:Y:S01]  /*a910*/  LDL.LU R28, [R1+0xa90] ;  /* 0x000a9000011c7983 */ /* 0x000ea20000300800 */
[----:B------:R-:W-:-:S03]  /*a920*/  IMAD.MOV.U32 R21, RZ, RZ, R0 ;  /* 0x000000ffff157224 */ /* 0x000fc600078e0000 */
[----:B------:R-:W4:Y:S04]  /*a930*/  LDL.LU R0, [R1+0xa8c] ;  /* 0x000a8c0001007983 */ /* 0x000f280000300800 */
[----:B------:R-:W2:Y:S04]  /*a940*/  LDL.LU R3, [R1+0xa88] ;  /* 0x000a880001037983 */ /* 0x000ea80000300800 */
[----:B------:R-:W2:Y:S04]  /*a950*/  LDL.LU R2, [R1+0xa84] ;  /* 0x000a840001027983 */ /* 0x000ea80000300800 */
[----:B------:R-:W-:Y:S04]  /*a960*/  STL.64 [R1+0x890], R22 ;  /* 0x0008901601007387 */ /* 0x000fe80000100a00 */
[----:B------:R0:W-:Y:S04]  /*a970*/  STL.64 [R1+0x888], R20 ;  /* 0x0008881401007387 */ /* 0x0001e80000100a00 */
[----:B0-----:R-:W2:Y:S04]  /*a980*/  LDL.LU R20, [R1+0x90] ;  /* 0x0000900001147983 */ /* 0x001ea80000300800 */
[----:B------:R-:W2:Y:S04]  /*a990*/  LDL.LU R21, [R1+0x94] ;  /* 0x0000940001157983 */ /* 0x000ea80000300800 */
[----:B------:R-:W2:Y:S04]  /*a9a0*/  LDL.LU R22, [R1+0x98] ;  /* 0x0000980001167983 */ /* 0x000ea80000300800 */
[----:B------:R-:W2:Y:S04]  /*a9b0*/  LDL.LU R23, [R1+0x9c] ;  /* 0x00009c0001177983 */ /* 0x000ea80000300800 */
[----:B--2---:R4:W-:Y:S04]  /*a9c0*/  STL.64 [R1+0x8b0], R22 ;  /* 0x0008b01601007387 */ /* 0x0049e80000100a00 */
[----:B------:R0:W-:Y:S01]  /*a9d0*/  STL.64 [R1+0x8a8], R20 ;  /* 0x0008a81401007387 */ /* 0x0001e20000100a00 */
[----:B----4-:R-:W-:-:S02]  /*a9e0*/  IMAD.MOV.U32 R22, RZ, RZ, R0 ;  /* 0x000000ffff167224 */ /* 0x010fc400078e0000 */
[----:B0-----:R-:W-:Y:S02]  /*a9f0*/  IMAD.MOV.U32 R20, RZ, RZ, R2 ;  /* 0x000000ffff147224 */ /* 0x001fe400078e0002 */
[----:B------:R-:W2:Y:S01]  /*aa00*/  LDL.LU R2, [R1+0xa80] ;  /* 0x000a800001027983 */ /* 0x000ea20000300800 */
[----:B------:R-:W-:Y:S02]  /*aa10*/  IMAD.MOV.U32 R21, RZ, RZ, R3 ;  /* 0x000000ffff157224 */ /* 0x000fe400078e0003 */
[----:B------:R-:W-:Y:S01]  /*aa20*/  IMAD.MOV.U32 R23, RZ, RZ, R28 ;  /* 0x000000ffff177224 */ /* 0x000fe200078e001c */
[----:B------:R-:W4:Y:S04]  /*aa30*/  LDL.LU R3, [R1+0xa7c] ;  /* 0x000a7c0001037983 */ /* 0x000f280000300800 */
[----:B------:R-:W2:Y:S04]  /*aa40*/  LDL.LU R0, [R1+0xa78] ;  /* 0x000a780001007983 */ /* 0x000ea80000300800 */
[----:B------:R-:W2:Y:S04]  /*aa50*/  LDL.LU R28, [R1+0xa74] ;  /* 0x000a7400011c7983 */ /* 0x000ea80000300800 */
[----:B------:R-:W2:Y:S04]  /*aa60*/  LDL.LU R24, [R1+0x10] ;  /* 0x0000100001187983 */ /* 0x000ea80000300800 */
[----:B------:R-:W2:Y:S04]  /*aa70*/  LDL.LU R25, [R1+0x14] ;  /* 0x0000140001197983 */ /* 0x000ea80000300800 */
[----:B------:R-:W2:Y:S04]  /*aa80*/  LDL.LU R26, [R1+0x18] ;  /* 0x00001800011a7983 */ /* 0x000ea80000300800 */
[----:B------:R-:W2:Y:S04]  /*aa90*/  LDL.LU R27, [R1+0x1c] ;  /* 0x00001c00011b7983 */ /* 0x000ea80000300800 */
[----:B--2---:R-:W-:Y:S04]  /*aaa0*/  STL.64 [R1+0x940], R26 ;  /* 0x0009401a01007387 */ /* 0x004fe80000100a00 */
[----:B------:R-:W-:Y:S04]  /*aab0*/  STL.64 [R1+0x938], R24 ;  /* 0x0009381801007387 */ /* 0x000fe80000100a00 */
[----:B------:R4:W-:Y:S04]  /*aac0*/  STL.64 [R1+0x8c0], R22 ;  /* 0x0008c01601007387 */ /* 0x0009e80000100a00 */
[----:B------:R0:W-:Y:S01]  /*aad0*/  STL.64 [R1+0x8b8], R20 ;  /* 0x0008b81401007387 */ /* 0x0001e20000100a00 */
[----:B----4-:R-:W-:-:S02]  /*aae0*/  IMAD.MOV.U32 R22, RZ, RZ, R3 ;  /* 0x000000ffff167224 */ /* 0x010fc400078e0003 */
[----:B------:R-:W-:Y:S02]  /*aaf0*/  IMAD.MOV.U32 R23, RZ, RZ, R2 ;  /* 0x000000ffff177224 */ /* 0x000fe400078e0002 */
[----:B0-----:R-:W-:Y:S02]  /*ab00*/  IMAD.MOV.U32 R20, RZ, RZ, R28 ;  /* 0x000000ffff147224 */ /* 0x001fe400078e001c */
        /* <DEDUP_REMOVED lines=11> */
[----:B--2---:R-:W-:Y:S04]  /*abc0*/  STL.64 [R1+0x8e0], R22 ;  /* 0x0008e01601007387 */ /* 0x004fe80000100a00 */
        /* <DEDUP_REMOVED lines=28> */
[----:B------:R-:W2:Y:S01]  /*ad90*/  LDL.LU R23, [R1+0x10c] ;  /* 0x00010c0001177983 */ /* 0x000ea20000300800 */
[----:B------:R-:W-:-:S03]  /*ada0*/  IMAD.MOV.U32 R24, RZ, RZ, R2 ;  /* 0x000000ffff187224 */ /* 0x000fc600078e0002 */
[----:B--2---:R-:W-:Y:S04]  /*adb0*/  STL.64 [R1+0x930], R22 ;  /* 0x0009301601007387 */ /* 0x004fe80000100a00 */
[----:B------:R0:W-:Y:S04]  /*adc0*/  STL.64 [R1+0x928], R20 ;  /* 0x0009281401007387 */ /* 0x0001e80000100a00 */
[----:B0-----:R-:W2:Y:S04]  /*add0*/  LDL.LU R20, [R1+0x110] ;  /* 0x0001100001147983 */ /* 0x001ea80000300800 */
[----:B------:R-:W2:Y:S04]  /*ade0*/  LDL.LU R21, [R1+0x114] ;  /* 0x0001140001157983 */ /* 0x000ea80000300800 */
[----:B------:R-:W2:Y:S04]  /*adf0*/  LDL.LU R22, [R1+0x118] ;  /* 0x0001180001167983 */ /* 0x000ea80000300800 */
[----:B------:R-:W2:Y:S01]  /*ae00*/  LDL.LU R23, [R1+0x11c] ;  /* 0x00011c0001177983 */ /* 0x000ea20000300800 */
[----:B----4-:R-:W-:-:S02]  /*ae10*/  IMAD.MOV.U32 R26, RZ, RZ, R0 ;  /* 0x000000ffff1a7224 */ /* 0x010fc400078e0000 */
[----:B------:R-:W-:Y:S01]  /*ae20*/  IMAD.MOV.U32 R27, RZ, RZ, R28 ;  /* 0x000000ffff1b7224 */ /* 0x000fe200078e001c */
[----:B------:R-:W4:Y:S01]  /*ae30*/  LDL.LU R2, [R1+0xa60] ;  /* 0x000a600001027983 */ /* 0x000f220000300800 */
[----:B------:R-:W-:-:S03]  /*ae40*/  IMAD.MOV.U32 R25, RZ, RZ, R3 ;  /* 0x000000ffff197224 */ /* 0x000fc600078e0003 */
[----:B------:R-:W3:Y:S04]  /*ae50*/  LDL.LU R3, [R1+0xa5c] ;  /* 0x000a5c0001037983 */ /* 0x000ee80000300800 */
[----:B------:R-:W3:Y:S04]  /*ae60*/  LDL.LU R0, [R1+0xa58] ;  /* 0x000a580001007983 */ /* 0x000ee80000300800 */
[----:B------:R-:W3:Y:S04]  /*ae70*/  LDL.LU R28, [R1+0xa54] ;  /* 0x000a5400011c7983 */ /* 0x000ee80000300800 */
[----:B------:R-:W-:Y:S04]  /*ae80*/  STL.64 [R1+0x9e0], R26 ;  /* 0x0009e01a01007387 */ /* 0x000fe80000100a00 */
[----:B------:R-:W-:Y:S04]  /*ae90*/  STL.64 [R1+0x9d8], R24 ;  /* 0x0009d81801007387 */ /* 0x000fe80000100a00 */
        /* <DEDUP_REMOVED lines=18> */
[----:B---3--:R-:W-:-:S02]  /*afc0*/  IMAD.MOV.U32 R24, RZ, RZ, R28 ;  /* 0x000000ffff187224 */ /* 0x008fc400078e001c */
[----:B------:R-:W-:Y:S01]  /*afd0*/  IMAD.MOV.U32 R25, RZ, RZ, R0 ;  /* 0x000000ffff197224 */ /* 0x000fe200078e0000 */
[----:B------:R-:W3:Y:S01]  /*afe0*/  LDL.LU R28, [R1+0xa50] ;  /* 0x000a5000011c7983 */ /* 0x000ee20000300800 */
[----:B------:R-:W-:Y:S02]  /*aff0*/  IMAD.MOV.U32 R26, RZ, RZ, R3 ;  /* 0x000000ffff1a7224 */ /* 0x000fe400078e0003 */
[----:B----4-:R-:W-:Y:S01]  /*b000*/  IMAD.MOV.U32 R27, RZ, RZ, R2 ;  /* 0x000000ffff1b7224 */ /* 0x010fe200078e0002 */
[----:B------:R-:W4:Y:S04]  /*b010*/  LDL.LU R0, [R1+0xa4c] ;  /* 0x000a4c0001007983 */ /* 0x000f280000300800 */
[----:B------:R-:W3:Y:S04]  /*b020*/  LDL.LU R3, [R1+0xa48] ;  /* 0x000a480001037983 */ /* 0x000ee80000300800 */
[----:B------:R-:W3:Y:S04]  /*b030*/  LDL.LU R2, [R1+0xa44] ;  /* 0x000a440001027983 */ /* 0x000ee80000300800 */
        /* <DEDUP_REMOVED lines=20> */
[----:B------:R4:W-:Y:S04]  /*b180*/  STL.64 [R1+0x9a0], R22 ;  /* 0x0009a01601007387 */ /* 0x0009e80000100a00 */
[----:B------:R0:W-:Y:S01]  /*b190*/  STL.64 [R1+0x998], R20 ;  /* 0x0009981401007387 */ /* 0x0001e20000100a00 */
[----:B----4-:R-:W-:-:S02]  /*b1a0*/  IMAD.MOV.U32 R22, RZ, RZ, R0 ;  /* 0x000000ffff167224 */ /* 0x010fc400078e0000 */
[----:B---3--:R-:W-:Y:S02]  /*b1b0*/  IMAD.MOV.U32 R23, RZ, RZ, R28 ;  /* 0x000000ffff177224 */ /* 0x008fe400078e001c */
[----:B0-----:R-:W-:Y:S02]  /*b1c0*/  IMAD.MOV.U32 R20, RZ, RZ, R2 ;  /* 0x000000ffff147224 */ /* 0x001fe400078e0002 */
[----:B------:R-:W3:Y:S01]  /*b1d0*/  LDL.LU R2, [R1+0xa40] ;  /* 0x000a400001027983 */ /* 0x000ee20000300800 */
        /* <DEDUP_REMOVED lines=13> */
[----:B---3--:R-:W-:Y:S02]  /*b2b0*/  IMAD.MOV.U32 R23, RZ, RZ, R2 ;  /* 0x000000ffff177224 */ /* 0x008fe400078e0002 */
[----:B0-----:R-:W-:Y:S02]  /*b2c0*/  IMAD.MOV.U32 R20, RZ, RZ, R28 ;  /* 0x000000ffff147224 */ /* 0x001fe400078e001c */
[----:B------:R-:W2:Y:S01]  /*b2d0*/  LDL.LU R28, [R1+0xa30] ;  /* 0x000a3000011c7983 */ /* 0x000ea20000300800 */
[----:B------:R-:W-:-:S03]  /*b2e0*/  IMAD.MOV.U32 R21, RZ, RZ, R0 ;  /* 0x000000ffff157224 */ /* 0x000fc600078e0000 */
[----:B------:R-:W3:Y:S04]  /*b2f0*/  LDL.LU R0, [R1+0xa2c] ;  /* 0x000a2c0001007983 */ /* 0x000ee80000300800 */
[----:B------:R-:W4:Y:S04]  /*b300*/  LDL.LU R3, [R1+0xa28] ;  /* 0x000a280001037983 */ /* 0x000f280000300800 */
[----:B------:R-:W2:Y:S04]  /*b310*/  LDL.LU R2, [R1+0xa24] ;  /* 0x000a240001027983 */ /* 0x000ea80000300800 */
[----:B------:R-:W-:Y:S04]  /*b320*/  STL.64 [R1+0x9d0], R22 ;  /* 0x0009d01601007387 */ /* 0x000fe80000100a00 */
[----:B------:R0:W-:Y:S04]  /*b330*/  STL.64 [R1+0x9c8], R20 ;  /* 0x0009c81401007387 */ /* 0x0001e80000100a00 */
[----:B0-----:R-:W2:Y:S04]  /*b340*/  LDL.LU R20, [R1+0x190] ;  /* 0x0001900001147983 */ /* 0x001ea80000300800 */
[----:B------:R-:W2:Y:S04]  /*b350*/  LDL.LU R21, [R1+0x194] ;  /* 0x0001940001157983 */ /* 0x000ea80000300800 */
[----:B------:R-:W2:Y:S04]  /*b360*/  LDL.LU R22, [R1+0x198] ;  /* 0x0001980001167983 */ /* 0x000ea80000300800 */
[----:B------:R-:W2:Y:S01]  /*b370*/  LDL.LU R23, [R1+0x19c] ;  /* 0x00019c0001177983 */ /* 0x000ea20000300800 */
[C---:B------:R-:W-:Y:S08]  /*b380*/  HMMA.16816.F32 R12, R24.reuse, R6, R12 ;  /* 0x00000006180c723c */ /* 0x040ff0000000180c */
[----:B------:R-:W-:Y:S01]  /*b390*/  HMMA.16816.F32 R16, R24, R10, R16 ;  /* 0x0000000a1810723c */ /* 0x000fe20000001810 */
[----:B--2---:R3:W-:Y:S04]  /*b3a0*/  STL.64 [R1+0x9f0], R22 ;  /* 0x0009f01601007387 */ /* 0x0047e80000100a00 */
[----:B------:R0:W-:Y:S01]  /*b3b0*/  STL.64 [R1+0x9e8], R20 ;  /* 0x0009e81401007387 */ /* 0x0001e20000100a00 */
[----:B---3--:R-:W-:-:S02]  /*b3c0*/  IMAD.MOV.U32 R22, RZ, RZ, R0 ;  /* 0x000000ffff167224 */ /* 0x008fc400078e0000 */
[----:B0-----:R-:W-:Y:S02]  /*b3d0*/  IMAD.MOV.U32 R20, RZ, RZ, R2 ;  /* 0x000000ffff147224 */ /* 0x001fe400078e0002 */
[----:B------:R-:W2:Y:S01]  /*b3e0*/  LDL.LU R2, [R1+0xa20] ;  /* 0x000a200001027983 */ /* 0x000ea20000300800 */
[----:B----4-:R-:W-:-:S03]  /*b3f0*/  IMAD.MOV.U32 R21, RZ, RZ, R3 ;  /* 0x000000ffff157224 */ /* 0x010fc600078e0003 */
[----:B------:R-:W2:Y:S04]  /*b400*/  LDL.LU R3, [R1+0xa1c] ;  /* 0x000a1c0001037983 */ /* 0x000ea80000300800 */
[----:B------:R-:W3:Y:S04]  /*b410*/  LDL.LU R0, [R1+0xa18] ;  /* 0x000a180001007983 */ /* 0x000ee80000300800 */
[----:B------:R0:W-:Y:S04]  /*b420*/  STL.64 [R1+0x1d0], R12 ;  /* 0x0001d00c01007387 */ /* 0x0001e80000100a00 */
[----:B------:R1:W-:Y:S01]  /*b430*/  STL.64 [R1+0x1d8], R14 ;  /* 0x0001d80e01007387 */ /* 0x0003e20000100a00 */
[----:B0-----:R-:W-:-:S02]  /*b440*/  IMAD.MOV.U32 R12, RZ, RZ, R14 ;  /* 0x000000ffff0c7224 */ /* 0x001fc400078e000e */
[----:B------:R-:W-:Y:S01]  /*b450*/  IMAD.MOV.U32 R13, RZ, RZ, R18 ;  /* 0x000000ffff0d7224 */ /* 0x000fe200078e0012 */
[----:B-1----:R-:W4:Y:S04]  /*b460*/  LDL.LU.64 R14, [R1+0xa10] ;  /* 0x000a1000010e7983 */ /* 0x002f280000300a00 */
[----:B------:R-:W-:Y:S04]  /*b470*/  STL.64 [R1+0x1c0], R16 ;  /* 0x0001c01001007387 */ /* 0x000fe80000100a00 */
[----:B------:R0:W-:Y:S04]  /*b480*/  STL.64 [R1+0x1c8], R18 ;  /* 0x0001c81201007387 */ /* 0x0001e80000100a00 */
[----:B0-----:R-:W4:Y:S04]  /*b490*/  LDL.LU.64 R18, [R1+0xa08] ;  /* 0x000a080001127983 */ /* 0x001f280000300a00 */
[----:B------:R-:W4:Y:S02]  /*b4a0*/  LDL.LU.64 R16, [R1+0xa00] ;  /* 0x000a000001107983 */ /* 0x000f240000300a00 */
[----:B----4-:R-:W-:Y:S11]  /*b4b0*/  HMMA.16816.F32 R16, R24, R14, R16 ;  /* 0x0000000e1810723c */ /* 0x010ff60000001810 */
[----:B------:R-:W-:Y:S11]  /*b4c0*/  @!UPT UIADD3 URZ, URZ, URZ, URZ ;  /* 0x0000003f3f3ff290 */ /* 0x000ff6000fffe03f */
[----:B------:R-:W-:Y:S01]  /*b4d0*/  @!UPT UIADD3 URZ, URZ, URZ, URZ ;  /* 0x0000003f3f3ff290 */ /* 0x000fe2000fffe03f */
[----:B------:R-:W-:Y:S04]  /*b4e0*/  STL.64 [R1+0x1b0], R16 ;  /* 0x0001b01001007387 */ /* 0x000fe80000100a00 */
[----:B------:R0:W-:Y:S04]  /*b4f0*/  STL.64 [R1+0x1b8], R18 ;  /* 0x0001b81201007387 */ /* 0x0001e80000100a00 */
[----:B0-----:R-:W4:Y:S01]  /*b500*/  LDL.LU.64 R18, [R1+0x9f8] ;  /* 0x0009f80001127983 */ /* 0x001f220000300a00 */
[----:B------:R-:W-:-:S07]  /*b510*/  IMAD.MOV.U32 R23, RZ, RZ, R28 ;  /* 0x000000ffff177224 */ /* 0x000fce00078e001c */
[----:B----4-:R-:W-:Y:S01]  /*b520*/  HMMA.16816.F32 R24, R24, R18, R20 ;  /* 0x000000121818723c */ /* 0x010fe20000001814 */
[----:B------:R-:W4:Y:S04]  /*b530*/  LDL.LU.64 R22, [R1+0x9f0] ;  /* 0x0009f00001167983 */ /* 0x000f280000300a00 */
[----:B------:R-:W4:Y:S11]  /*b540*/  LDL.LU.64 R20, [R1+0x9e8] ;  /* 0x0009e80001147983 */ /* 0x000f360000300a00 */
[----:B------:R-:W-:Y:S07]  /*b550*/  @!UPT UIADD3 URZ, URZ, URZ, URZ ;  /* 0x0000003f3f3ff290 */ /* 0x000fee000fffe03f */
[----:B------:R-:W-:Y:S04]  /*b560*/  STL.64 [R1+0x1a0], R24 ;  /* 0x0001a01801007387 */ /* 0x000fe80000100a00 */
[----:B------:R0:W-:Y:S04]  /*b570*/  STL.64 [R1+0x1a8], R26 ;  /* 0x0001a81a01007387 */ /* 0x0001e80000100a00 */
[----:B0-----:R-:W4:Y:S04]  /*b580*/  LDL.LU.64 R26, [R1+0x9e0] ;  /* 0x0009e000011a7983 */ /* 0x001f280000300a00 */
[----:B------:R-:W4:Y:S02]  /*b590*/  LDL.LU.64 R24, [R1+0x9d8] ;  /* 0x0009d80001187983 */ /* 0x000f240000300a00 */
[----:B----4-:R-:W-:Y:S11]  /*b5a0*/  HMMA.16816.F32 R20, R24, R6, R20 ;  /* 0x000000061814723c */ /* 0x010ff60000001814 */
[----:B------:R-:W-:Y:S11]  /*b5b0*/  @!UPT UIADD3 URZ, URZ, URZ, URZ ;  /* 0x0000003f3f3ff290 */ /* 0x000ff6000fffe03f */
[----:B------:R-:W-:Y:S01]  /*b5c0*/  @!UPT UIADD3 URZ, URZ, URZ, URZ ;  /* 0x0000003f3f3ff290 */ /* 0x000fe2000fffe03f */
[----:B------:R-:W-:Y:S01]  /*b5d0*/  STL.64 [R1+0x190], R20 ;  /* 0x0001901401007387 */ /* 0x000fe20000100a00 */
[----:B------:R-:W-:-:S03]  /*b5e0*/  IMAD.MOV.U32 R16, RZ, RZ, R20 ;  /* 0x000000ffff107224 */ /* 0x000fc600078e0014 */
        /* <DEDUP_REMOVED lines=11> */
[C---:B----4-:R-:W-:Y:S11]  /*b6a0*/  HMMA.16816.F32 R20, R24.reuse, R14, R20 ;  /* 0x0000000e1814723c */ /* 0x050ff60000001814 */
[----:B------:R-:W-:Y:S11]  /*b6b0*/  @!UPT UIADD3 URZ, URZ, URZ, URZ ;  /* 0x0000003f3f3ff290 */ /* 0x000ff6000fffe03f */
[----:B------:R-:W-:Y:S01]  /*b6c0*/  @!UPT UIADD3 URZ, URZ, URZ, URZ ;  /* 0x0000003f3f3ff290 */ /* 0x000fe2000fffe03f */
[----:B------:R-:W-:Y:S04]  /*b6d0*/  STL.64 [R1+0x170], R20 ;  /* 0x0001701401007387 */ /* 0x000fe80000100a00 */
[----:B------:R0:W-:Y:S04]  /*b6e0*/  STL.64 [R1+0x178], R22 ;  /* 0x0001781601007387 */ /* 0x0001e80000100a00 */
[----:B0-----:R-:W4:Y:S04]  /*b6f0*/  LDL.LU.64 R22, [R1+0x9b0] ;  /* 0x0009b00001167983 */ /* 0x001f280000300a00 */
[----:B------:R-:W4:Y:S02]  /*b700*/  LDL.LU.64 R20, [R1+0x9a8] ;  /* 0x0009a80001147983 */ /* 0x000f240000300a00 */
[----:B----4-:R-:W-:Y:S02]  /*b710*/  HMMA.16816.F32 R24, R24, R18, R20 ;  /* 0x000000121818723c */ /* 0x010fe40000001814 */
[----:B------:R-:W4:Y:S04]  /*b720*/  LDL.LU.64 R22, [R1+0x9a0] ;  /* 0x0009a00001167983 */ /* 0x000f280000300a00 */
[----:B------:R-:W4:Y:S11]  /*b730*/  LDL.LU.64 R20, [R1+0x998] ;  /* 0x0009980001147983 */ /* 0x000f360000300a00 */
[----:B------:R-:W-:Y:S06]  /*b740*/  @!UPT UIADD3 URZ, URZ, URZ, URZ ;  /* 0x0000003f3f3ff290 */ /* 0x000fec000fffe03f */
[----:B------:R-:W-:Y:S04]  /*b750*/  STL.64 [R1+0x160], R24 ;  /* 0x0001601801007387 */ /* 0x000fe80000100a00 */
        /* <DEDUP_REMOVED lines=102> */
[----:B0-----:R-:W4:Y:S04]  /*bdc0*/  LDL.LU.64 R22, [R1+0x880] ;  /* 0x0008800001167983 */ /* 0x001f280000300a00 */
[----:B------:R-:W4:Y:S01]  /*bdd0*/  LDL.LU.64 R20, [R1+0x878] ;  /* 0x0008780001147983 */ /* 0x000f220000300a00 */
[----:B------:R-:W-:-:S04]  /*bde0*/  IMAD.MOV.U32 R11, RZ, RZ, c[0x0][0x18c] ;  /* 0x00006300ff0b7624 */ /* 0x000fc800078e00ff */
[----:B------:R-:W-:-:S04]  /*bdf0*/  IMAD.SHL.U32 R11, R11, 0x20, RZ ;  /* 0x000000200b0b7824 */ /* 0x000fc800078e00ff */
[----:B------:R-:W-:-:S04]  /*be00*/  IMAD.WIDE R6, R11, 0x2, R8 ;  /* 0x000000020b067825 */ /* 0x000fc800078e0208 */
[C---:B--2---:R-:W-:Y:S01]  /*be10*/  IMAD.WIDE R8, R11.reuse, 0x2, R2 ;  /* 0x000000020b087825 */ /* 0x044fe200078e0202 */
[----:B----4-:R-:W-:Y:S11]  /*be20*/  HMMA.16816.F32 R20, R24, R14, R20 ;  /* 0x0000000e1814723c */ /* 0x010ff60000001814 */
[----:B------:R-:W-:Y:S11]  /*be30*/  @!UPT UIADD3 URZ, URZ, URZ, URZ ;  /* 0x0000003f3f3ff290 */ /* 0x000ff6000fffe03f */
[----:B------:R-:W-:Y:S01]  /*be40*/  @!UPT UIADD3 URZ, URZ, URZ, URZ ;  /* 0x0000003f3f3ff290 */ /* 0x000fe2000fffe03f */
[----:B------:R-:W-:Y:S01]  /*be50*/  STL.64 [R1+0x270], R20 ;  /* 0x0002701401007387 */ /* 0x000fe20000100a00 */
[----:B------:R-:W-:Y:S02]  /*be60*/  IMAD.MOV.U32 R15, RZ, RZ, R23 ;  /* 0x000000ffff0f7224 */ /* 0x000fe400078e0017 */
[----:B------:R-:W-:Y:S01]  /*be70*/  IMAD.MOV.U32 R14, RZ, RZ, R22 ;  /* 0x000000ffff0e7224 */ /* 0x000fe200078e0016 */
[----:B------:R0:W-:Y:S04]  /*be80*/  STL.64 [R1+0x278], R22 ;  /* 0x0002781601007387 */ /* 0x0001e80000100a00 */
[----:B0-----:R-:W2:Y:S04]  /*be90*/  LDL.LU.64 R22, [R1+0x870] ;  /* 0x0008700001167983 */ /* 0x001ea80000300a00 */
[----:B------:R-:W2:Y:S04]  /*bea0*/  LDL.LU.64 R20, [R1+0x868] ;  /* 0x0008680001147983 */ /* 0x000ea80000300a00 */
[----:B------:R-:W4:Y:S01]  /*beb0*/  LDL.LU.64 R2, [R1+0x860] ;  /* 0x0008600001027983 */ /* 0x000f220000300a00 */
[----:B------:R-:W-:-:S05]  /*bec0*/  IMAD.WIDE R4, R11, 0x2, R4 ;  /* 0x000000020b047825 */ /* 0x000fca00078e0204 */
[----:B------:R-:W-:Y:S04]  /*bed0*/  STL [R1+0x80c], R4 ;  /* 0x00080c0401007387 */ /* 0x000fe80000100800 */
[----:B------:R0:W-:Y:S04]  /*bee0*/  STL [R1+0x808], R5 ;  /* 0x0008080501007387 */ /* 0x0001e80000100800 */
[----:B0-----:R-:W3:Y:S04]  /*bef0*/  LDL.LU.64 R4, [R1+0x298] ;  /* 0x0002980001047983 */ /* 0x001ee80000300a00 */
[----:B------:R-:W-:Y:S04]  /*bf00*/  STL [R1+0x804], R6 ;  /* 0x0008040601007387 */ /* 0x000fe80000100800 */
[----:B------:R-:W-:Y:S04]  /*bf10*/  STL [R1+0x800], R7 ;  /* 0x0008000701007387 */ /* 0x000fe80000100800 */
[----:B------:R-:W-:Y:S04]  /*bf20*/  STL [R1+0x290], R8 ;  /* 0x0002900801007387 */ /* 0x000fe80000100800 */
[----:B------:R0:W-:Y:S02]  /*bf30*/  STL [R1+0x28c], R9 ;  /* 0x00028c0901007387 */ /* 0x0001e40000100800 */
[----:B0-----:R-:W-:-:S04]  /*bf40*/  IMAD.MOV.U32 R9, RZ, RZ, c[0x0][0x18c] ;  /* 0x00006300ff097624 */ /* 0x001fc800078e00ff */
[----:B------:R-:W-:Y:S01]  /*bf50*/  IMAD.SHL.U32 R9, R9, 0x20, RZ ;  /* 0x0000002009097824 */ /* 0x000fe200078e00ff */
[----:B--2---:R-:W-:Y:S03]  /*bf60*/  HMMA.16816.F32 R20, R24, R18, R20 ;  /* 0x000000121814723c */ /* 0x004fe60000001814 */
[----:B----4-:R-:W-:Y:S02]  /*bf70*/  IMAD.WIDE R6, R9, 0x2, R2 ;  /* 0x0000000209067825 */ /* 0x010fe400078e0202 */
[----:B------:R-:W2:Y:S11]  /*bf80*/  LDL.LU.64 R2, [R1+0x858] ;  /* 0x0008580001027983 */ /* 0x000eb60000300a00 */
[----:B------:R-:W-:Y:S07]  /*bf90*/  @!UPT UIADD3 URZ, URZ, URZ, URZ ;  /* 0x0000003f3f3ff290 */ /* 0x000fee000fffe03f */
[----:B------:R-:W-:Y:S01]  /*bfa0*/  STL.64 [R1+0x260], R20 ;  /* 0x0002601401007387 */ /* 0x000fe20000100a00 */
[----:B------:R-:W-:Y:S02]  /*bfb0*/  IMAD.MOV.U32 R25, RZ, RZ, R23 ;  /* 0x000000ffff197224 */ /* 0x000fe400078e0017 */
[----:B------:R-:W-:Y:S01]  /*bfc0*/  IMAD.MOV.U32 R24, RZ, RZ, R22 ;  /* 0x000000ffff187224 */ /* 0x000fe200078e0016 */
[----:B------:R0:W-:Y:S04]  /*bfd0*/  STL.64 [R1+0x268], R22 ;  /* 0x0002681601007387 */ /* 0x0001e80000100a00 */
[----:B------:R-:W4:Y:S04]  /*bfe0*/  LDL.LU.64 R18, [R1+0x2a0] ;  /* 0x0002a00001127983 */ /* 0x000f280000300a00 */
[----:B0-----:R-:W2:Y:S01]  /*bff0*/  LDL.LU.64 R22, [R1+0x2a8] ;  /* 0x0002a80001167983 */ /* 0x001ea20000300a00 */
[----:B------:R-:W-:-:S03]  /*c000*/  IMAD.MOV.U32 R10, RZ, RZ, R21 ;  /* 0x000000ffff0a7224 */ /* 0x000fc600078e0015 */
[----:B------:R-:W2:Y:S01]  /*c010*/  LDL.LU R21, [R1+0x41c] ;  /* 0x00041c0001157983 */ /* 0x000ea20000300800 */
[----:B---3--:R-:W-:-:S05]  /*c020*/  IMAD.WIDE R4, R11, 0x2, R4 ;  /* 0x000000020b047825 */ /* 0x008fca00078e0204 */
[----:B------:R-:W-:Y:S04]  /*c030*/  STL [R1+0x288], R4 ;  /* 0x0002880401007387 */ /* 0x000fe80000100800 */
[----:B------:R4:W-:Y:S04]  /*c040*/  STL [R1+0x284], R5 ;  /* 0x0002840501007387 */ /* 0x0009e80000100800 */
[----:B------:R-:W-:Y:S04]  /*c050*/  STL [R1+0x14], R6 ;  /* 0x0000140601007387 */ /* 0x000fe80000100800 */
[----:B------:R2:W-:Y:S01]  /*c060*/  STL [R1+0x10], R7 ;  /* 0x0000100701007387 */ /* 0x0005e20000100800 */
[----:B----4-:R-:W-:-:S04]  /*c070*/  IMAD.WIDE R4, R9, 0x2, R18 ;  /* 0x0000000209047825 */ /* 0x010fc800078e0212 */
[----:B--2---:R-:W-:-:S04]  /*c080*/  IMAD.WIDE R6, R9, 0x2, R22 ;  /* 0x0000000209067825 */ /* 0x004fc800078e0216 */
[----:B------:R-:W-:Y:S02]  /*c090*/  IMAD.WIDE R8, R9, 0x2, R2 ;  /* 0x0000000209087825 */ /* 0x000fe400078e0202 */
[----:B------:R-:W2:Y:S04]  /*c0a0*/  LDL.LU.64 R2, [R1+0x850] ;  /* 0x0008500001027983 */ /* 0x000ea80000300a00 */
[----:B------:R-:W0:Y:S01]  /*c0b0*/  S2R R28, SR_TID.X ;  /* 0x00000000001c7919 */ /* 0x000e220000002100 */
[----:B------:R-:W-:-:S04]  /*c0c0*/  IADD3 R21, R21, -0x1, RZ ;  /* 0xffffffff15157810 */ /* 0x000fc80007ffe0ff */
[----:B------:R-:W-:Y:S01]  /*c0d0*/  ISETP.NE.U32.AND P0, PT, R21, RZ, PT ;  /* 0x000000ff1500720c */ /* 0x000fe20003f05070 */
[----:B------:R-:W-:Y:S01]  /*c0e0*/  IMAD.MOV.U32 R26, RZ, RZ, c[0x0][0x188] ;  /* 0x00006200ff1a7624 */ /* 0x000fe200078e00ff */
[----:B------:R1:W-:Y:S03]  /*c0f0*/  STL [R1+0x41c], R21 ;  /* 0x00041c1501007387 */ /* 0x0003e60000100800 */
[----:B------:R-:W-:Y:S01]  /*c100*/  IMAD.SHL.U32 R26, R26, 0x20, RZ ;  /* 0x000000201a1a7824 */ /* 0x000fe200078e00ff */
[----:B------:R-:W-:Y:S01]  /*c110*/  IADD3 R0, R0, -0x20, RZ ;  /* 0xffffffe000007810 */ /* 0x000fe20007ffe0ff */
[----:B------:R-:W-:Y:S02]  /*c120*/  IMAD.MOV.U32 R11, RZ, RZ, R20 ;  /* 0x000000ffff0b7224 */ /* 0x000fe400078e0014 */
[----:B------:R-:W-:Y:S02]  /*c130*/  IMAD.MOV.U32 R23, RZ, RZ, R4 ;  /* 0x000000ffff177224 */ /* 0x000fe400078e0004 */
[----:B------:R-:W-:-:S02]  /*c140*/  IMAD.MOV.U32 R22, RZ, RZ, R5 ;  /* 0x000000ffff167224 */ /* 0x000fc400078e0005 */
[----:B-1----:R-:W-:Y:S01]  /*c150*/  IMAD.MOV.U32 R21, RZ, RZ, R6 ;  /* 0x000000ffff157224 */ /* 0x002fe200078e0006 */
[----:B0-----:R-:W-:Y:S01]  /*c160*/  LOP3.LUT R28, R28, 0x7f, RZ, 0xc0, !PT ;  /* 0x0000007f1c1c7812 */ /* 0x001fe200078ec0ff */
[----:B------:R-:W-:Y:S02]  /*c170*/  IMAD.MOV.U32 R20, RZ, RZ, R7 ;  /* 0x000000ffff147224 */ /* 0x000fe400078e0007 */
[----:B------:R-:W-:Y:S02]  /*c180*/  IMAD.MOV.U32 R19, RZ, RZ, R8 ;  /* 0x000000ffff137224 */ /* 0x000fe400078e0008 */
[----:B------:R-:W-:Y:S02]  /*c190*/  IMAD.SHL.U32 R28, R28, 0x2, RZ ;  /* 0x000000021c1c7824 */ /* 0x000fe400078e00ff */
[----:B------:R-:W-:Y:S02]  /*c1a0*/  IMAD.MOV.U32 R18, RZ, RZ, R9 ;  /* 0x000000ffff127224 */ /* 0x000fe400078e0009 */
[----:B--2---:R-:W-:Y:S01]  /*c1b0*/  IMAD.WIDE R2, R26, 0x2, R2 ;  /* 0x000000021a027825 */ /* 0x004fe200078e0202 */
[----:B------:R-:W-:Y:S01]  /*c1c0*/  @!P0 CALL.REL.NOINC `(.L_x_1) ;  /* 0x0000001000008944 */ /* 0x000fe20003c00000 */
[----:B------:R-:W-:Y:S05]  /*c1d0*/  BRA `(.L_x_2) ;  /* 0xffff70f000007947 */ /* 0x000fea000383ffff */
.L_x_1:
[----:B------:R-:W-:Y:S01]  /*c1e0*/  IMAD.MOV.U32 R4, RZ, RZ, R25 ;  /* 0x000000ffff047224 */ /* 0x000fe200078e0019 */
[----:B------:R-:W2:Y:S01]  /*c1f0*/  LDL.LU R26, [R1+0x8c] ;  /* 0x00008c00011a7983 */ /* 0x000ea20000300800 */
[----:B------:R-:W-:-:S02]  /*c200*/  IMAD.MOV.U32 R5, RZ, RZ, R24 ;  /* 0x000000ffff057224 */ /* 0x000fc400078e0018 */
[----:B------:R-:W-:Y:S01]  /*c210*/  IMAD.MOV.U32 R24, RZ, RZ, R15 ;  /* 0x000000ffff187224 */ /* 0x000fe200078e000f */
[----:B------:R-:W2:Y:S01]  /*c220*/  LDL.LU R27, [R1+0x88] ;  /* 0x00008800011b7983 */ /* 0x000ea20000300800 */
[----:B------:R-:W-:Y:S01]  /*c230*/  IMAD.MOV.U32 R25, RZ, RZ, R14 ;  /* 0x000000ffff197224 */ /* 0x000fe200078e000e */
[----:B------:R-:W-:Y:S02]  /*c240*/  F2FP.PACK_AB R0, R4, R5 ;  /* 0x000000050400723e */ /* 0x000fe400000000ff */
[----:B------:R-:W3:Y:S02]  /*c250*/  LDL.LU R14, [R1+0x9c] ;  /* 0x00009c00010e7983 */ /* 0x000ee40000300800 */
[----:B------:R-:W-:Y:S02]  /*c260*/  F2FP.PACK_AB R3, R24, R25 ;  /* 0x000000191803723e */ /* 0x000fe400000000ff */
[----:B------:R-:W3:Y:S04]  /*c270*/  LDL.LU R15, [R1+0x98] ;  /* 0x00009800010f7983 */ /* 0x000ee80000300800 */
[----:B------:R-:W-:Y:S04]  /*c280*/  STL [R1+0x8d0], R17 ;  /* 0x0008d01101007387 */ /* 0x000fe80000100800 */
[----:B------:R-:W-:Y:S04]  /*c290*/  STL [R1+0x8cc], R16 ;  /* 0x0008cc1001007387 */ /* 0x000fe80000100800 */
[----:B------:R-:W-:Y:S04]  /*c2a0*/  STL [R1+0x8c0], R13 ;  /* 0x0008c00d01007387 */ /* 0x000fe80000100800 */
[----:B------:R0:W-:Y:S04]  /*c2b0*/  STL [R1+0x8bc], R12 ;  /* 0x0008bc0c01007387 */ /* 0x0001e80000100800 */
[----:B------:R3:W-:Y:S04]  /*c2c0*/  STL [R1+0xfc], R0 ;  /* 0x0000fc0001007387 */ /* 0x0007e80000100800 */
[----:B------:R-:W-:Y:S04]  /*c2d0*/  STL [R1+0xf8], R3 ;  /* 0x0000f80301007387 */ /* 0x000fe80000100800 */
[----:B0-----:R-:W4:Y:S01]  /*c2e0*/  LDL.LU R12, [R1+0x58] ;  /* 0x00005800010c7983 */ /* 0x001f220000300800 */
[----:B--2---:R-:W-:-:S05]  /*c2f0*/  F2FP.PACK_AB R2, R26, R27 ;  /* 0x0000001b1a02723e */ /* 0x004fca00000000ff */
[----:B------:R-:W-:Y:S01]  /*c300*/  STL [R1+0xf4], R2 ;  /* 0x0000f40201007387 */ /* 0x000fe20000100800 */
[----:B---3--:R-:W-:-:S03]  /*c310*/  F2FP.PACK_AB R0, R14, R15 ;  /* 0x0000000f0e00723e */ /* 0x008fc600000000ff */
[----:B----4-:R0:W-:Y:S04]  /*c320*/  STL [R1+0x8ec], R12 ;  /* 0x0008ec0c01007387 */ /* 0x0101e80000100800 */
[----:B------:R-:W-:Y:S04]  /*c330*/  STL [R1+0xf0], R0 ;  /* 0x0000f00001007387 */ /* 0x000fe80000100800 */
[----:B0-----:R-:W2:Y:S04]  /*c340*/  LDL.LU R12, [R1+0x48] ;  /* 0x00004800010c7983 */ /* 0x001ea80000300800 */
[----:B--2---:R0:W-:Y:S04]  /*c350*/  STL [R1+0x8f4], R12 ;  /* 0x0008f40c01007387 */ /* 0x0041e80000100800 */
        /* <DEDUP_REMOVED lines=21> */
[----:B--2---:R-:W-:Y:S04]  /*c4b0*/  STL [R1+0x94c], R12 ;  /* 0x00094c0c01007387 */ /* 0x004fe80000100800 */
[----:B------:R-:W2:Y:S04]  /*c4c0*/  LDL.LU R13, [R1+0x6c] ;  /* 0x00006c00010d7983 */ /* 0x000ea80000300800 */
        /* <DEDUP_REMOVED lines=25> */
[----:B0-----:R-:W2:Y:S01]  /*c660*/  LDL.LU R13, [R1+0x274] ;  /* 0x00027400010d7983 */ /* 0x001ea20000300800 */
[----:B------:R-:W-:-:S03]  /*c670*/  IMAD.MOV.U32 R12, RZ, RZ, R11 ;  /* 0x000000ffff0c7224 */ /* 0x000fc600078e000b */
[----:B--2---:R0:W-:Y:S04]  /*c680*/  STL [R1+0x950], R13 ;  /* 0x0009500d01007387 */ /* 0x0041e80000100800 */
[----:B------:R-:W2:Y:S04]  /*c690*/  LDL.LU R16, [R1+0x68] ;  /* 0x0000680001107983 */ /* 0x000ea80000300800 */
[----:B------:R-:W3:Y:S04]  /*c6a0*/  LDL.LU R17, [R1+0x11c] ;  /* 0x00011c0001117983 */ /* 0x000ee80000300800 */
[----:B------:R-:W3:Y:S04]  /*c6b0*/  LDL.LU R29, [R1+0x118] ;  /* 0x00011800011d7983 */ /* 0x000ee80000300800 */
[----:B------:R-:W4:Y:S04]  /*c6c0*/  LDL.LU R0, [R1+0x44] ;  /* 0x0000440001007983 */ /* 0x000f280000300800 */
[----:B------:R-:W4:Y:S04]  /*c6d0*/  LDL.LU R28, [R1+0x40] ;  /* 0x00004000011c7983 */ /* 0x000f280000300800 */
[----:B------:R-:W2:Y:S04]  /*c6e0*/  LDL.LU R23, [R1+0x54] ;  /* 0x0000540001177983 */ /* 0x000ea80000300800 */
        /* <DEDUP_REMOVED lines=8> */
[----:B------:R-:W2:Y:S01]  /*c770*/  LDL.LU R9, [R1+0x138] ;  /* 0x0001380001097983 */ /* 0x000ea20000300800 */
[----:B0-----:R-:W-:-:S03]  /*c780*/  IMAD.MOV.U32 R13, RZ, RZ, R10 ;  /* 0x000000ffff0d7224 */ /* 0x001fc600078e000a */
[----:B------:R-:W2:Y:S04]  /*c790*/  LDL.LU R6, [R1+0x14c] ;  /* 0x00014c0001067983 */ /* 0x000ea80000300800 */
[----:B------:R-:W2:Y:S04]  /*c7a0*/  LDL.LU R7, [R1+0x148] ;  /* 0x0001480001077983 */ /* 0x000ea80000300800 */
[----:B------:R-:W2:Y:S04]  /*c7b0*/  LDL.LU R4, [R1+0x15c] ;  /* 0x00015c0001047983 */ /* 0x000ea80000300800 */
[----:B------:R-:W2:Y:S04]  /*c7c0*/  LDL.LU R5, [R1+0x158] ;  /* 0x0001580001057983 */ /* 0x000ea80000300800 */
[----:B------:R-:W2:Y:S01]  /*c7d0*/  LDL.LU R24, [R1+0x124] ;  /* 0x0001240001187983 */ /* 0x000ea20000300800 */
[----:B------:R-:W-:-:S03]  /*c7e0*/  F2FP.PACK_AB R12, R13, R12 ;  /* 0x0000000c0d0c723e */ /* 0x000fc600000000ff */
        /* <DEDUP_REMOVED lines=8> */
[----:B------:R0:W-:Y:S04]  /*c870*/  STL [R1+0xbc], R12 ;  /* 0x0000bc0c01007387 */ /* 0x0001e80000100800 */
[----:B0-----:R-:W2:Y:S02]  /*c880*/  LDL.LU R12, [R1+0x94c] ;  /* 0x00094c00010c7983 */ /* 0x001ea40000300800 */
[----:B--2---:R-:W-:-:S02]  /*c890*/  F2FP.PACK_AB R12, R13, R12 ;  /* 0x0000000c0d0c723e */ /* 0x004fc400000000ff */
        /* <DEDUP_REMOVED lines=49> */
[----:B------:R4:W-:Y:S02]  /*cbb0*/  STL [R1+0x78], R12 ;  /* 0x0000780c01007387 */ /* 0x0009e40000100800 */
[----:B----4-:R-:W-:Y:S02]  /*cbc0*/  F2FP.PACK_AB R12, R0, R28 ;  /* 0x0000001c000c723e */ /* 0x010fe400000000ff */
[----:B------:R-:W-:Y:S02]  /*cbd0*/  F2FP.PACK_AB R0, R23, R21 ;  /* 0x000000151700723e */ /* 0x000fe400000000ff */
[----:B------:R-:W-:-:S02]  /*cbe0*/  F2FP.PACK_AB R27, R24, R27 ;  /* 0x0000001b181b723e */ /* 0x000fc400000000ff */
[----:B------:R-:W-:Y:S02]  /*cbf0*/  F2FP.PACK_AB R26, R25, R26 ;  /* 0x0000001a191a723e */ /* 0x000fe400000000ff */
[----:B------:R-:W-:Y:S02]  /*cc00*/  F2FP.PACK_AB R25, R14, R15 ;  /* 0x0000000f0e19723e */ /* 0x000fe400000000ff */
[----:B--2---:R-:W-:Y:S02]  /*cc10*/  F2FP.PACK_AB R16, R13, R16 ;  /* 0x000000100d10723e */ /* 0x004fe400000000ff */
[----:B---3--:R-:W-:-:S03]  /*cc20*/  F2FP.PACK_AB R13, R17, R29 ;  /* 0x0000001d110d723e */ /* 0x008fc600000000ff */
[----:B------:R-:W-:Y:S04]  /*cc30*/  STL [R1+0x74], R16 ;  /* 0x0000741001007387 */ /* 0x000fe80000100800 */
[----:B------:R0:W-:Y:S04]  /*cc40*/  STL [R1+0x70], R13 ;  /* 0x0000700d01007387 */ /* 0x0001e80000100800 */
[----:B------:R1:W-:Y:S04]  /*cc50*/  STL [R1+0x4c], R12 ;  /* 0x00004c0c01007387 */ /* 0x0003e80000100800 */
[----:B------:R2:W-:Y:S01]  /*cc60*/  STL [R1+0x48], R0 ;  /* 0x0000480001007387 */ /* 0x0005e20000100800 */
[----:B0-----:R-:W-:-:S02]  /*cc70*/  F2FP.PACK_AB R13, R19, R22 ;  /* 0x00000016130d723e */ /* 0x001fc400000000ff */
[----:B-1----:R-:W-:-:S03]  /*cc80*/  F2FP.PACK_AB R12, R20, R18 ;  /* 0x00000012140c723e */ /* 0x002fc600000000ff */
[----:B------:R-:W-:Y:S01]  /*cc90*/  STL [R1+0x44], R13 ;  /* 0x0000440d01007387 */ /* 0x000fe20000100800 */
[----:B--2---:R-:W-:-:S03]  /*cca0*/  F2FP.PACK_AB R0, R2, R3 ;  /* 0x000000030200723e */ /* 0x004fc600000000ff */
[----:B------:R-:W-:Y:S01]  /*ccb0*/  STL [R1+0x40], R12 ;  /* 0x0000400c01007387 */ /* 0x000fe20000100800 */
[----:B------:R-:W-:Y:S02]  /*ccc0*/  F2FP.PACK_AB R3, R8, R9 ;  /* 0x000000090803723e */ /* 0x000fe400000000ff */
[----:B------:R-:W-:Y:S01]  /*ccd0*/  F2FP.PACK_AB R2, R6, R7 ;  /* 0x000000070602723e */ /* 0x000fe200000000ff */
[----:B------:R0:W-:Y:S04]  /*cce0*/  STL [R1+0x3c], R0 ;  /* 0x00003c0001007387 */ /* 0x0001e80000100800 */
[----:B------:R-:W-:Y:S01]  /*ccf0*/  STL [R1+0x38], R3 ;  /* 0x0000380301007387 */ /* 0x000fe20000100800 */
[----:B0-----:R-:W-:-:S03]  /*cd00*/  F2FP.PACK_AB R0, R4, R5 ;  /* 0x000000050400723e */ /* 0x001fc600000000ff */
[----:B------:R-:W-:Y:S04]  /*cd10*/  STL [R1+0x34], R2 ;  /* 0x0000340201007387 */ /* 0x000fe80000100800 */
[----:B------:R-:W-:Y:S04]  /*cd20*/  STL [R1+0x84c], R27 ;  /* 0x00084c1b01007387 */ /* 0x000fe80000100800 */
[----:B------:R-:W-:Y:S04]  /*cd30*/  STL [R1+0x30], R0 ;  /* 0x0000300001007387 */ /* 0x000fe80000100800 */
[----:B------:R-:W-:Y:S04]  /*cd40*/  STL [R1+0x850], R26 ;  /* 0x0008501a01007387 */ /* 0x000fe80000100800 */
[----:B------:R-:W-:Y:S04]  /*cd50*/  STL [R1+0x854], R25 ;  /* 0x0008541901007387 */ /* 0x000fe80000100800 */
[----:B------:R-:W2:Y:S04]  /*cd60*/  LDL.LU R23, [R1+0x168] ;  /* 0x0001680001177983 */ /* 0x000ea80000300800 */
[----:B------:R-:W3:Y:S04]  /*cd70*/  LDL.LU R22, [R1+0x178] ;  /* 0x0001780001167983 */ /* 0x000ee80000300800 */
[----:B---3--:R0:W-:Y:S04]  /*cd80*/  STL [R1+0x8e4], R22 ;  /* 0x0008e41601007387 */ /* 0x0081e80000100800 */
[----:B0-----:R-:W2:Y:S04]  /*cd90*/  LDL.LU R22, [R1+0x16c] ;  /* 0x00016c0001167983 */ /* 0x001ea80000300800 */
[----:B------:R-:W3:Y:S04]  /*cda0*/  LDL.LU R21, [R1+0x188] ;  /* 0x0001880001157983 */ /* 0x000ee80000300800 */
[----:B---3--:R0:W-:Y:S04]  /*cdb0*/  STL [R1+0x8e0], R21 ;  /* 0x0008e01501007387 */ /* 0x0081e80000100800 */
[----:B0-----:R-:W3:Y:S04]  /*cdc0*/  LDL.LU R21, [R1+0x17c] ;  /* 0x00017c0001157983 */ /* 0x001ee80000300800 */
[----:B------:R-:W4:Y:S04]  /*cdd0*/  LDL.LU R20, [R1+0x198] ;  /* 0x0001980001147983 */ /* 0x000f280000300800 */
[----:B----4-:R0:W-:Y:S04]  /*cde0*/  STL [R1+0x8dc], R20 ;  /* 0x0008dc1401007387 */ /* 0x0101e80000100800 */
[----:B0-----:R-:W4:Y:S04]  /*cdf0*/  LDL.LU R20, [R1+0x18c] ;  /* 0x00018c0001147983 */ /* 0x001f280000300800 */
[----:B------:R-:W2:Y:S04]  /*ce00*/  LDL.LU R19, [R1+0x160] ;  /* 0x0001600001137983 */ /* 0x000ea80000300800 */
[----:B--2---:R0:W-:Y:S04]  /*ce10*/  STL [R1+0x8d8], R19 ;  /* 0x0008d81301007387 */ /* 0x0041e80000100800 */
[----:B0-----:R-:W2:Y:S04]  /*ce20*/  LDL.LU R19, [R1+0x19c] ;  /* 0x00019c0001137983 */ /* 0x001ea80000300800 */
[----:B------:R-:W2:Y:S04]  /*ce30*/  LDL.LU R17, [R1+0x174] ;  /* 0x0001740001117983 */ /* 0x000ea80000300800 */
[----:B--2---:R0:W-:Y:S04]  /*ce40*/  STL [R1+0x8d4], R17 ;  /* 0x0008d41101007387 */ /* 0x0041e80000100800 */
[----:B0-----:R-:W2:Y:S04]  /*ce50*/  LDL.LU R17, [R1+0x164] ;  /* 0x0001640001117983 */ /* 0x001ea80000300800 */
[----:B------:R-:W2:Y:S04]  /*ce60*/  LDL.LU R18, [R1+0x170] ;  /* 0x0001700001127983 */ /* 0x000ea80000300800 */
[----:B------:R-:W2:Y:S04]  /*ce70*/  LDL.LU R16, [R1+0x184] ;  /* 0x0001840001107983 */ /* 0x000ea80000300800 */
[----:B------:R-:W2:Y:S04]  /*ce80*/  LDL.LU R15, [R1+0x1a8] ;  /* 0x0001a800010f7983 */ /* 0x000ea80000300800 */
[----:B--2---:R0:W-:Y:S04]  /*ce90*/  STL [R1+0x8c8], R15 ;  /* 0x0008c80f01007387 */ /* 0x0041e80000100800 */
[----:B0-----:R-:W2:Y:S04]  /*cea0*/  LDL.LU R15, [R1+0x194] ;  /* 0x00019400010f7983 */ /* 0x001ea80000300800 */
[----:B------:R-:W2:Y:S01]  /*ceb0*/  LDL.LU R13, [R1+0x1bc] ;  /* 0x0001bc00010d7983 */ /* 0x000ea20000300800 */
[----:B------:R-:W-:-:S03]  /*cec0*/  F2FP.PACK_AB R24, R10, R11 ;  /* 0x0000000b0a18723e */ /* 0x000fc600000000ff */
[----:B--2---:R0:W-:Y:S04]  /*ced0*/  STL [R1+0x8c4], R13 ;  /* 0x0008c40d01007387 */ /* 0x0041e80000100800 */
[----:B0-----:R-:W2:Y:S04]  /*cee0*/  LDL.LU R13, [R1+0x1ac] ;  /* 0x0001ac00010d7983 */ /* 0x001ea80000300800 */
[----:B------:R-:W2:Y:S04]  /*cef0*/  LDL.LU R14, [R1+0x1b8] ;  /* 0x0001b800010e7983 */ /* 0x000ea80000300800 */
[----:B------:R-:W2:Y:S04]  /*cf00*/  LDL.LU R12, [R1+0x1cc] ;  /* 0x0001cc00010c7983 */ /* 0x000ea80000300800 */
[----:B------:R-:W2:Y:S04]  /*cf10*/  LDL.LU R11, [R1+0x1a0] ;  /* 0x0001a000010b7983 */ /* 0x000ea80000300800 */
[----:B--2---:R0:W-:Y:S04]  /*cf20*/  STL [R1+0x8b8], R11 ;  /* 0x0008b80b01007387 */ /* 0x0041e80000100800 */
[----:B0-----:R-:W2:Y:S04]  /*cf30*/  LDL.LU R11, [R1+0x1dc] ;  /* 0x0001dc00010b7983 */ /* 0x001ea80000300800 */
        /* <DEDUP_REMOVED lines=21> */
[----:B------:R0:W-:Y:S04]  /*d090*/  STL [R1+0x858], R24 ;  /* 0x0008581801007387 */ /* 0x0001e80000100800 */
        /* <DEDUP_REMOVED lines=32> */
[----:B------:R-:W-:-:S03]  /*d2a0*/  F2FP.PACK_AB R23, R22, R23 ;  /* 0x000000171617723e */ /* 0x000fc600000000ff */
[----:B--2---:R0:W-:Y:S04]  /*d2b0*/  STL [R1+0x894], R25 ;  /* 0x0008941901007387 */ /* 0x0041e80000100800 */
        /* <DEDUP_REMOVED lines=8> */
[----:B------:R-:W3:Y:S02]  /*d340*/  LDL.LU R22, [R1+0x8e4] ;  /* 0x0008e40001167983 */ /* 0x000ee40000300800 */
[----:B---3--:R-:W-:-:S02]  /*d350*/  F2FP.PACK_AB R22, R21, R22 ;  /* 0x000000161516723e */ /* 0x008fc400000000ff */
[----:B------:R-:W4:Y:S02]  /*d360*/  LDL.LU R21, [R1+0x8e0] ;  /* 0x0008e00001157983 */ /* 0x000f240000300800 */
[----:B----4-:R-:W-:Y:S02]  /*d370*/  F2FP.PACK_AB R21, R20, R21 ;  /* 0x000000151415723e */ /* 0x010fe400000000ff */
[----:B------:R-:W3:Y:S02]  /*d380*/  LDL.LU R20, [R1+0x8dc] ;  /* 0x0008dc0001147983 */ /* 0x000ee40000300800 */
[----:B---3--:R-:W-:Y:S02]  /*d390*/  F2FP.PACK_AB R20, R19, R20 ;  /* 0x000000141314723e */ /* 0x008fe400000000ff */
[----:B------:R-:W3:Y:S02]  /*d3a0*/  LDL.LU R19, [R1+0x8d8] ;  /* 0x0008d80001137983 */ /* 0x000ee40000300800 */
[----:B---3--:R-:W-:-:S02]  /*d3b0*/  F2FP.PACK_AB R19, R17, R19 ;  /* 0x000000131113723e */ /* 0x008fc400000000ff */
[----:B------:R-:W3:Y:S02]  /*d3c0*/  LDL.LU R17, [R1+0x8d4] ;  /* 0x0008d40001117983 */ /* 0x000ee40000300800 */
[----:B---3--:R-:W-:Y:S02]  /*d3d0*/  F2FP.PACK_AB R18, R17, R18 ;  /* 0x000000121112723e */ /* 0x008fe400000000ff */
        /* <DEDUP_REMOVED lines=28> */
[----:B------:R-:W2:Y:S02]  /*d5a0*/  LDL.LU R24, [R1+0x898] ;  /* 0x0008980001187983 */ /* 0x000ea40000300800 */
[----:B--2---:R-:W-:Y:S02]  /*d5b0*/  F2FP.PACK_AB R24, R25, R24 ;  /* 0x000000181918723e */ /* 0x004fe400000000ff */
        /* <DEDUP_REMOVED lines=13> */
[----:B------:R0:W-:Y:S04]  /*d690*/  STL [R1], R24 ;  /* 0x0000001801007387 */ /* 0x0001e80000100800 */
        /* <DEDUP_REMOVED lines=14> */
[----:B------:R-:W2:Y:S01]  /*d780*/  LDL.LU R25, [R1+0x85c] ;  /* 0x00085c0001197983 */ /* 0x000ea20000300800 */
[----:B------:R-:W-:Y:S02]  /*d790*/  F2FP.PACK_AB R29, R27, R29 ;  /* 0x0000001d1b1d723e */ /* 0x000fe400000000ff */
[----:B------:R-:W-:Y:S01]  /*d7a0*/  F2FP.PACK_AB R28, R0, R28 ;  /* 0x0000001c001c723e */ /* 0x000fe200000000ff */
[----:B------:R0:W-:Y:S01]  /*d7b0*/  STL [R1+0x10], R24 ;  /* 0x0000101801007387 */ /* 0x0001e20000100800 */
[----:B------:R-:W-:-:S03]  /*d7c0*/  F2FP.PACK_AB R0, R2, R3 ;  /* 0x000000030200723e */ /* 0x000fc600000000ff */
[----:B0-----:R0:W5:Y:S01]  /*d7d0*/  LDL.LU R24, [R1+0x858] ;  /* 0x0008580001187983 */ /* 0x0011620000300800 */
[----:B--2---:R-:W-:-:S03]  /*d7e0*/  F2FP.PACK_AB R26, R25, R26 ;  /* 0x0000001a191a723e */ /* 0x004fc600000000ff */
[----:B------:R0:W5:Y:S04]  /*d7f0*/  LDL.LU R25, [R1+0x854] ;  /* 0x0008540001197983 */ /* 0x0001680000300800 */
[----:B------:R1:W-:Y:S04]  /*d800*/  STL [R1+0x2c], R26 ;  /* 0x00002c1a01007387 */ /* 0x0003e80000100800 */
[----:B-1----:R0:W5:Y:S04]  /*d810*/  LDL.LU R26, [R1+0x850] ;  /* 0x00085000011a7983 */ /* 0x0021680000300800 */
[----:B------:R0:W5:Y:S04]  /*d820*/  LDL.LU R27, [R1+0x84c] ;  /* 0x00084c00011b7983 */ /* 0x0001680000300800 */
[----:B------:R0:W-:Y:S04]  /*d830*/  STL [R1+0x28], R29 ;  /* 0x0000281d01007387 */ /* 0x0001e80000100800 */
[----:B------:R0:W-:Y:S04]  /*d840*/  STL [R1+0x20], R0 ;  /* 0x0000200001007387 */ /* 0x0001e80000100800 */
[----:B------:R0:W-:Y:S02]  /*d850*/  STL [R1+0x24], R28 ;  /* 0x0000241c01007387 */ /* 0x0001e40000100800 */
.L_x_0:
[----:B------:R-:W-:Y:S04]  /*d860*/  STL.64 [R1+0x930], R18 ;  /* 0x0009301201007387 */ /* 0x000fe80000100a00 */
[----:B------:R2:W-:Y:S04]  /*d870*/  STL.64 [R1+0x928], R16 ;  /* 0x0009281001007387 */ /* 0x0005e80000100a00 */
[----:B--2---:R-:W2:Y:S04]  /*d880*/  LDL.LU R16, [R1+0x20] ;  /* 0x0000200001107983 */ /* 0x004ea80000300800 */
[----:B------:R-:W2:Y:S04]  /*d890*/  LDL.LU R17, [R1+0x24] ;  /* 0x0000240001117983 */ /* 0x000ea80000300800 */
[----:B------:R-:W2:Y:S04]  /*d8a0*/  LDL.LU R18, [R1+0x28] ;  /* 0x0000280001127983 */ /* 0x000ea80000300800 */
[----:B------:R-:W2:Y:S04]  /*d8b0*/  LDL.LU R19, [R1+0x2c] ;  /* 0x00002c0001137983 */ /* 0x000ea80000300800 */
[----:B------:R-:W-:Y:S04]  /*d8c0*/  STL.64 [R1+0x920], R22 ;  /* 0x0009201601007387 */ /* 0x000fe80000100a00 */
[----:B------:R3:W-:Y:S04]  /*d8d0*/  STL.64 [R1+0x918], R20 ;  /* 0x0009181401007387 */ /* 0x0007e80000100a00 */
[----:B---3--:R-:W3:Y:S04]  /*d8e0*/  LDL.LU R20, [R1+0x10] ;  /* 0x0000100001147983 */ /* 0x008ee80000300800 */
[----:B------:R-:W3:Y:S04]  /*d8f0*/  LDL.LU R21, [R1+0x14] ;  /* 0x0000140001157983 */ /* 0x000ee80000300800 */
[----:B------:R-:W3:Y:S04]  /*d900*/  LDL.LU R22, [R1+0x18] ;  /* 0x0000180001167983 */ /* 0x000ee80000300800 */
[----:B------:R-:W3:Y:S04]  /*d910*/  LDL.LU R23, [R1+0x1c] ;  /* 0x00001c0001177983 */ /* 0x000ee80000300800 */
[----:B-----5:R-:W-:Y:S04]  /*d920*/  STL.64 [R1+0x910], R26 ;  /* 0x0009101a01007387 */ /* 0x020fe80000100a00 */
[----:B------:R4:W-:Y:S04]  /*d930*/  STL.64 [R1+0x908], R24 ;  /* 0x0009081801007387 */ /* 0x0009e80000100a00 */
[----:B----4-:R-:W4:Y:S04]  /*d940*/  LDL.LU R24, [R1] ;  /* 0x0000000001187983 */ /* 0x010f280000300800 */
[----:B------:R-:W4:Y:S04]  /*d950*/  LDL.LU R25, [R1+0x4] ;  /* 0x0000040001197983 */ /* 0x000f280000300800 */
[----:B------:R-:W4:Y:S04]  /*d960*/  LDL.LU R26, [R1+0x8] ;  /* 0x00000800011a7983 */ /* 0x000f280000300800 */
[----:B------:R-:W4:Y:S04]  /*d970*/  LDL.LU R27, [R1+0xc] ;  /* 0x00000c00011b7983 */ /* 0x000f280000300800 */
[----:B------:R0:W-:Y:S04]  /*d980*/  STL [R1+0x8c4], R29 ;  /* 0x0008c41d01007387 */ /* 0x0001e80000100800 */
[----:B-1----:R-:W1:Y:S04]  /*d990*/  S2R R3, SR_TID.X ;  /* 0x0000000000037919 */ /* 0x002e680000002100 */
[----:B0-----:R-:W0:Y:S01]  /*d9a0*/  S2R R29, SR_TID.X ;  /* 0x00000000001d7919 */ /* 0x001e220000002100 */
[----:B-1----:R-:W-:Y:S01]  /*d9b0*/  LOP3.LUT R3, R3, 0x60, RZ, 0xc0, !PT ;  /* 0x0000006003037812 */ /* 0x002fe200078ec0ff */
[----:B0-----:R-:W-:-:S02]  /*d9c0*/  IMAD.SHL.U32 R0, R29, 0x4, RZ ;  /* 0x000000041d007824 */ /* 0x001fc400078e00ff */
[C---:B------:R-:W-:Y:S02]  /*d9d0*/  IMAD.SHL.U32 R2, R29.reuse, 0x100, RZ ;  /* 0x000001001d027824 */ /* 0x040fe400078e00ff */
[----:B------:R-:W-:Y:S01]  /*d9e0*/  IMAD.SHL.U32 R28, R29, 0x20, RZ ;  /* 0x000000201d1c7824 */ /* 0x000fe200078e00ff */
[----:B------:R-:W-:Y:S02]  /*d9f0*/  LOP3.LUT R0, R0, 0x70, RZ, 0xc0, !PT ;  /* 0x0000007000007812 */ /* 0x000fe400078ec0ff */
[----:B------:R-:W-:-:S03]  /*da00*/  LOP3.LUT R2, R2, 0x1800, RZ, 0xc0, !PT ;  /* 0x0000180002027812 */ /* 0x000fc600078ec0ff */
[----:B------:R-:W-:Y:S01]  /*da10*/  IMAD R0, R3, 0x8, R0 ;  /* 0x0000000803007824 */ /* 0x000fe200078e0200 */
[----:B------:R-:W-:Y:S01]  /*da20*/  LOP3.LUT R2, R2, 0x60, R28, 0xf8, !PT ;  /* 0x0000006002027812 */ /* 0x000fe200078ef81c */
[C---:B------:R-:W-:Y:S01]  /*da30*/  IMAD.SHL.U32 R3, R29.reuse, 0x400, RZ ;  /* 0x000004001d037824 */ /* 0x040fe200078e00ff */
[----:B------:R-:W-:Y:S02]  /*da40*/  LOP3.LUT R29, R29, 0x7f, RZ, 0xc0, !PT ;  /* 0x0000007f1d1d7812 */ /* 0x000fe400078ec0ff */
[----:B------:R-:W-:Y:S01]  /*da50*/  LOP3.LUT R0, R2, R0, RZ, 0x3c, !PT ;  /* 0x0000000002007212 */ /* 0x000fe200078e3cff */
[----:B------:R-:W-:Y:S01]  /*da60*/  BAR.SYNC.DEFER_BLOCKING 0x0 ;  /* 0x0000000000007b1d */ /* 0x000fe20000010000 */
[----:B------:R-:W-:-:S05]  /*da70*/  LOP3.LUT R3, R3, 0x1800, RZ, 0xc0, !PT ;  /* 0x0000180003037812 */ /* 0x000fca00078ec0ff */
[----:B------:R-:W-:Y:S01]  /*da80*/  IMAD R2, R29, 0x10, R3 ;  /* 0x000000101d027824 */ /* 0x000fe200078e0203 */
[----:B------:R0:W-:Y:S04]  /*da90*/  STS.128 [R0+0x480], R4 ;  /* 0x0004800400007388 */ /* 0x0001e80000000c00 */
[C---:B------:R-:W-:Y:S02]  /*daa0*/  LOP3.LUT R28, R2.reuse, 0x20, RZ, 0x3c, !PT ;  /* 0x00000020021c7812 */ /* 0x040fe400078e3cff */
[C---:B0-----:R-:W-:Y:S01]  /*dab0*/  LOP3.LUT R5, R2.reuse, 0x40, RZ, 0x3c, !PT ;  /* 0x0000004002057812 */ /* 0x041fe200078e3cff */
[----:B--2---:R0:W-:Y:S04]  /*dac0*/  STS.128 [R0], R16 ;  /* 0x0000001000007388 */ /* 0x0041e80000000c00 */
[----:B0-----:R-:W2:Y:S04]  /*dad0*/  LDL.LU.64 R18, [R1+0x930] ;  /* 0x0009300001127983 */ /* 0x001ea80000300a00 */
[----:B------:R-:W2:Y:S04]  /*dae0*/  LDL.LU.64 R16, [R1+0x928] ;  /* 0x0009280001107983 */ /* 0x000ea80000300a00 */
[----:B---3--:R0:W-:Y:S04]  /*daf0*/  STS.128 [R0+0x80], R20 ;  /* 0x0000801400007388 */ /* 0x0081e80000000c00 */
[----:B0-----:R-:W3:Y:S04]  /*db00*/  LDL.LU.64 R22, [R1+0x920] ;  /* 0x0009200001167983 */ /* 0x001ee80000300a00 */
[----:B------:R-:W3:Y:S01]  /*db10*/  LDL.LU.64 R20, [R1+0x918] ;  /* 0x0009180001147983 */ /* 0x000ee20000300a00 */
[----:B------:R-:W-:-:S03]  /*db20*/  LOP3.LUT R7, R2, 0x60, RZ, 0x3c, !PT ;  /* 0x0000006002077812 */ /* 0x000fc600078e3cff */
[----:B----4-:R-:W-:Y:S04]  /*db30*/  STS.128 [R0+0x400], R24 ;  /* 0x0004001800007388 */ /* 0x010fe80000000c00 */
[----:B------:R-:W-:Y:S06]  /*db40*/  BAR.SYNC.DEFER_BLOCKING 0x0 ;  /* 0x0000000000007b1d */ /* 0x000fec0000010000 */
[----:B------:R-:W0:Y:S04]  /*db50*/  LDS.128 R24, [R2] ;  /* 0x0000000002187984 */ /* 0x000e280000000c00 */
[----:B0-----:R-:W-:Y:S04]  /*db60*/  STL.64 [R1+0xa0], R24 ;  /* 0x0000a01801007387 */ /* 0x001fe80000100a00 */
[----:B------:R-:W-:Y:S04]  /*db70*/  STL.64 [R1+0xa8], R26 ;  /* 0x0000a81a01007387 */ /* 0x000fe80000100a00 */
[----:B------:R-:W0:Y:S04]  /*db80*/  LDS.128 R24, [R28] ;  /* 0x000000001c187984 */ /* 0x000e280000000c00 */
[----:B0-----:R-:W-:Y:S04]  /*db90*/  STL.64 [R1+0xc0], R24 ;  /* 0x0000c01801007387 */ /* 0x001fe80000100a00 */
[----:B------:R-:W-:Y:S04]  /*dba0*/  STL.64 [R1+0xc8], R26 ;  /* 0x0000c81a01007387 */ /* 0x000fe80000100a00 */
[----:B------:R-:W0:Y:S04]  /*dbb0*/  LDS.128 R24, [R5] ;  /* 0x0000000005187984 */ /* 0x000e280000000c00 */
[----:B0-----:R-:W-:Y:S04]  /*dbc0*/  STL.64 [R1+0x100], R24 ;  /* 0x0001001801007387 */ /* 0x001fe80000100a00 */
[----:B------:R-:W-:Y:S04]  /*dbd0*/  STL.64 [R1+0x108], R26 ;  /* 0x0001081a01007387 */ /* 0x000fe80000100a00 */
[----:B------:R-:W0:Y:S04]  /*dbe0*/  LDS.128 R24, [R7] ;  /* 0x0000000007187984 */ /* 0x000e280000000c00 */
[----:B------:R-:W-:Y:S06]  /*dbf0*/  BAR.SYNC.DEFER_BLOCKING 0x0 ;  /* 0x0000000000007b1d */ /* 0x000fec0000010000 */
[----:B------:R1:W-:Y:S04]  /*dc00*/  STS.128 [R0], R8 ;  /* 0x0000000800007388 */ /* 0x0003e80000000c00 */
[----:B0-----:R-:W-:Y:S04]  /*dc10*/  STL.64 [R1+0x110], R24 ;  /* 0x0001101801007387 */ /* 0x001fe80000100a00 */
[----:B------:R-:W-:Y:S04]  /*dc20*/  STL.64 [R1+0x118], R26 ;  /* 0x0001181a01007387 */ /* 0x000fe80000100a00 */
[----:B-1----:R-:W4:Y:S04]  /*dc30*/  LDL.LU R8, [R1+0xf0] ;  /* 0x0000f00001087983 */ /* 0x002f280000300800 */
[----:B------:R-:W4:Y:S04]  /*dc40*/  LDL.LU R9, [R1+0xf4] ;  /* 0x0000f40001097983 */ /* 0x000f280000300800 */
[----:B------:R-:W2:Y:S04]  /*dc50*/  LDL.LU R10, [R1+0xf8] ;  /* 0x0000f800010a7983 */ /* 0x000ea80000300800 */
[----:B------:R-:W2:Y:S04]  /*dc60*/  LDL.LU R11, [R1+0xfc] ;  /* 0x0000fc00010b7983 */ /* 0x000ea80000300800 */
[----:B--2---:R-:W-:Y:S04]  /*dc70*/  STL.64 [R1+0x8d0], R10 ;  /* 0x0008d00a01007387 */ /* 0x004fe80000100a00 */
[----:B----4-:R0:W-:Y:S04]  /*dc80*/  STL.64 [R1+0x8c8], R8 ;  /* 0x0008c80801007387 */ /* 0x0101e80000100a00 */
[----:B0-----:R-:W2:Y:S04]  /*dc90*/  LDL.LU R8, [R1+0x80] ;  /* 0x0000800001087983 */ /* 0x001ea80000300800 */
[----:B------:R-:W2:Y:S04]  /*dca0*/  LDL.LU R9, [R1+0x84] ;  /* 0x0000840001097983 */ /* 0x000ea80000300800 */
[----:B------:R-:W4:Y:S04]  /*dcb0*/  LDL.LU R10, [R1+0x88] ;  /* 0x00008800010a7983 */ /* 0x000f280000300800 */
[----:B------:R-:W4:Y:S04]  /*dcc0*/  LDL.LU R11, [R1+0x8c] ;  /* 0x00008c00010b7983 */ /* 0x000f280000300800 */
[----:B----4-:R-:W-:Y:S04]  /*dcd0*/  STL.64 [R1+0x8e0], R10 ;  /* 0x0008e00a01007387 */ /* 0x010fe80000100a00 */
[----:B--2---:R0:W-:Y:S04]  /*dce0*/  STL.64 [R1+0x8d8], R8 ;  /* 0x0008d80801007387 */ /* 0x0041e80000100a00 */
[----:B0-----:R-:W2:Y:S04]  /*dcf0*/  LDL.LU R8, [R1+0x70] ;  /* 0x0000700001087983 */ /* 0x001ea80000300800 */
[----:B------:R-:W2:Y:S04]  /*dd00*/  LDL.LU R9, [R1+0x74] ;  /* 0x0000740001097983 */ /* 0x000ea80000300800 */
[----:B------:R-:W4:Y:S04]  /*dd10*/  LDL.LU R10, [R1+0x78] ;  /* 0x00007800010a7983 */ /* 0x000f280000300800 */
[----:B------:R-:W4:Y:S04]  /*dd20*/  LDL.LU R11, [R1+0x7c] ;  /* 0x00007c00010b7983 */ /* 0x000f280000300800 */
[----:B------:R-:W-:Y:S04]  /*dd30*/  STS.128 [R0+0x80], R12 ;  /* 0x0000800c00007388 */ /* 0x000fe80000000c00 */
[----:B------:R-:W-:Y:S04]  /*dd40*/  STS.128 [R0+0x400], R16 ;  /* 0x0004001000007388 */ /* 0x000fe80000000c00 */
[----:B---3--:R-:W-:Y:S04]  /*dd50*/  STS.128 [R0+0x480], R20 ;  /* 0x0004801400007388 */ /* 0x008fe80000000c00 */
[----:B------:R-:W-:Y:S06]  /*dd60*/  BAR.SYNC.DEFER_BLOCKING 0x0 ;  /* 0x0000000000007b1d */ /* 0x000fec0000010000 */
[----:B------:R-:W0:Y:S04]  /*dd70*/  LDS.128 R24, [R2] ;  /* 0x0000000002187984 */ /* 0x000e280000000c00 */
[----:B----4-:R-:W-:Y:S04]  /*dd80*/  STL.64 [R1+0x8f0], R10 ;  /* 0x0008f00a01007387 */ /* 0x010fe80000100a00 */
[----:B--2---:R1:W-:Y:S04]  /*dd90*/  STL.64 [R1+0x8e8], R8 ;  /* 0x0008e80801007387 */ /* 0x0043e80000100a00 */
[----:B-1----:R-:W2:Y:S04]  /*dda0*/  LDL.LU R8, [R1+0x40] ;  /* 0x0000400001087983 */ /* 0x002ea80000300800 */
[----:B------:R-:W2:Y:S04]  /*ddb0*/  LDL.LU R9, [R1+0x44] ;  /* 0x0000440001097983 */ /* 0x000ea80000300800 */
[----:B------:R-:W3:Y:S04]  /*ddc0*/  LDL.LU R10, [R1+0x48] ;  /* 0x00004800010a7983 */ /* 0x000ee80000300800 */
[----:B------:R-:W3:Y:S01]  /*ddd0*/  LDL.LU R11, [R1+0x4c] ;  /* 0x00004c00010b7983 */ /* 0x000ee20000300800 */
[----:B0-----:R-:W-:-:S03]  /*dde0*/  IMAD.MOV.U32 R29, RZ, RZ, R24 ;  /* 0x000000ffff1d7224 */ /* 0x001fc600078e0018 */
[----:B---3--:R-:W-:Y:S04]  /*ddf0*/  STL.64 [R1+0x900], R10 ;  /* 0x0009000a01007387 */ /* 0x008fe80000100a00 */
[----:B--2---:R0:W-:Y:S04]  /*de00*/  STL.64 [R1+0x8f8], R8 ;  /* 0x0008f80801007387 */ /* 0x0041e80000100a00 */
[----:B0-----:R-:W2:Y:S04]  /*de10*/  LDL.LU R8, [R1+0x30] ;  /* 0x0000300001087983 */ /* 0x001ea80000300800 */
[----:B------:R-:W2:Y:S04]  /*de20*/  LDL.LU R9, [R1+0x34] ;  /* 0x0000340001097983 */ /* 0x000ea80000300800 */
[----:B------:R-:W2:Y:S04]  /*de30*/  LDL.LU R10, [R1+0x38] ;  /* 0x00003800010a7983 */ /* 0x000ea80000300800 */
[----:B------:R-:W2:Y:S04]  /*de40*/  LDL.LU R11, [R1+0x3c] ;  /* 0x00003c00010b7983 */ /* 0x000ea80000300800 */
[----:B------:R-:W3:Y:S04]  /*de50*/  LDL R15, [R1+0x810] ;  /* 0x00081000010f7983 */ /* 0x000ee80000100800 */
[----:B------:R-:W4:Y:S04]  /*de60*/  LDL.LU R20, [R1+0xb0] ;  /* 0x0000b00001147983 */ /* 0x000f280000300800 */
[----:B------:R-:W4:Y:S04]  /*de70*/  LDL.LU R21, [R1+0xb4] ;  /* 0x0000b40001157983 */ /* 0x000f280000300800 */
[----:B------:R-:W4:Y:S04]  /*de80*/  LDL.LU R22, [R1+0xb8] ;  /* 0x0000b80001167983 */ /* 0x000f280000300800 */
[----:B------:R-:W4:Y:S04]  /*de90*/  LDL.LU R23, [R1+0xbc] ;  /* 0x0000bc0001177983 */ /* 0x000f280000300800 */
[----:B------:R-:W-:Y:S04]  /*dea0*/  STL.64 [R1+0x60], R24 ;  /* 0x0000601801007387 */ /* 0x000fe80000100a00 */
        /* <DEDUP_REMOVED lines=9> */
[----:B0-----:R-:W-:Y:S04]  /*df40*/  STL.64 [R1+0xd0], R24 ;  /* 0x0000d01801007387 */ /* 0x001fe80000100a00 */
[----:B------:R0:W-:Y:S04]  /*df50*/  STL.64 [R1+0xd8], R26 ;  /* 0x0000d81a01007387 */ /* 0x0001e80000100a00 */
[----:B0-----:R-:W3:Y:S04]  /*df60*/  LDL.LU.64 R26, [R1+0x910] ;  /* 0x00091000011a7983 */ /* 0x001ee80000300a00 */
[----:B------:R-:W3:Y:S04]  /*df70*/  LDL.LU.64 R24, [R1+0x908] ;  /* 0x0009080001187983 */ /* 0x000ee80000300a00 */
[----:B--2---:R-:W-:Y:S04]  /*df80*/  STS.128 [R0+0x80], R8 ;  /* 0x0000800800007388 */ /* 0x004fe80000000c00 */
[----:B---3--:R0:W-:Y:S04]  /*df90*/  STS.128 [R0], R24 ;  /* 0x0000001800007388 */ /* 0x0081e80000000c00 */
[----:B0-----:R-:W2:Y:S04]  /*dfa0*/  LDL.LU R24, [R1+0x90] ;  /* 0x0000900001187983 */ /* 0x001ea80000300800 */
[----:B------:R-:W2:Y:S04]  /*dfb0*/  LDL.LU R25, [R1+0x94] ;  /* 0x0000940001197983 */ /* 0x000ea80000300800 */
[----:B------:R-:W2:Y:S04]  /*dfc0*/  LDL.LU R26, [R1+0x98] ;  /* 0x00009800011a7983 */ /* 0x000ea80000300800 */
[----:B------:R-:W2:Y:S04]  /*dfd0*/  LDL.LU R27, [R1+0x9c] ;  /* 0x00009c00011b7983 */ /* 0x000ea80000300800 */
[----:B------:R-:W3:Y:S04]  /*dfe0*/  LDL.LU.64 R10, [R1+0x900] ;  /* 0x00090000010a7983 */ /* 0x000ee80000300a00 */
[----:B------:R-:W3:Y:S04]  /*dff0*/  LDL.LU.64 R8, [R1+0x8f8] ;  /* 0x0008f80001087983 */ /* 0x000ee80000300a00 */
[----:B---3--:R0:W-:Y:S04]  /*e000*/  STS.128 [R0+0x400], R8 ;  /* 0x0004000800007388 */ /* 0x0081e80000000c00 */
[----:B0-----:R-:W3:Y:S04]  /*e010*/  LDL.LU.64 R10, [R1+0x8f0] ;  /* 0x0008f000010a7983 */ /* 0x001ee80000300a00 */
[----:B------:R-:W3:Y:S04]  /*e020*/  LDL.LU.64 R8, [R1+0x8e8] ;  /* 0x0008e80001087983 */ /* 0x000ee80000300a00 */
[----:B------:R-:W2:Y:S04]  /*e030*/  LDL R6, [R1+0x814] ;  /* 0x0008140001067983 */ /* 0x000ea80000100800 */
[----:B---3--:R-:W-:Y:S04]  /*e040*/  STS.128 [R0+0x480], R8 ;  /* 0x0004800800007388 */ /* 0x008fe80000000c00 */
        /* <DEDUP_REMOVED lines=16> */
[----:B------:R-:W2:Y:S04]  /*e150*/  LDL.LU R19, [R1+0xa0] ;  /* 0x0000a00001137983 */ /* 0x000ea80000300800 */
[----:B---3--:R0:W-:Y:S04]  /*e160*/  STS.128 [R0], R8 ;  /* 0x0000000800007388 */ /* 0x0081e80000000c00 */
[----:B0-----:R-:W3:Y:S04]  /*e170*/  LDL.LU.64 R10, [R1+0x8d0] ;  /* 0x0008d000010a7983 */ /* 0x001ee80000300a00 */
[----:B------:R-:W3:Y:S04]  /*e180*/  LDL.LU.64 R8, [R1+0x8c8] ;  /* 0x0008c80001087983 */ /* 0x000ee80000300a00 */
[----:B--2---:R-:W-:Y:S04]  /*e190*/  STS.128 [R0+0x80], R24 ;  /* 0x0000801800007388 */ /* 0x004fe80000000c00 */
[----:B----4-:R-:W-:Y:S04]  /*e1a0*/  STS.128 [R0+0x400], R20 ;  /* 0x0004001400007388 */ /* 0x010fe80000000c00 */
[----:B------:R-:W2:Y:S04]  /*e1b0*/  LDL R18, [R1+0x818] ;  /* 0x0008180001127983 */ /* 0x000ea80000100800 */
[----:B------:R-:W4:Y:S04]  /*e1c0*/  LDL R14, [R1+0x820] ;  /* 0x00082000010e7983 */ /* 0x000f280000100800 */
[----:B---3--:R-:W-:Y:S04]  /*e1d0*/  STS.128 [R0+0x480], R8 ;  /* 0x0004800800007388 */ /* 0x008fe80000000c00 */
[----:B------:R-:W-:Y:S06]  /*e1e0*/  BAR.SYNC.DEFER_BLOCKING 0x0 ;  /* 0x0000000000007b1d */ /* 0x000fec0000010000 */
[----:B------:R-:W0:Y:S04]  /*e1f0*/  LDS.128 R8, [R2] ;  /* 0x0000000002087984 */ /* 0x000e280000000c00 */
[----:B0-----:R-:W-:Y:S04]  /*e200*/  STL [R1+0x8a0], R9 ;  /* 0x0008a00901007387 */ /* 0x001fe80000100800 */
[----:B------:R0:W-:Y:S04]  /*e210*/  STL [R1+0x8bc], R9 ;  /* 0x0008bc0901007387 */ /* 0x0001e80000100800 */
[----:B0-----:R-:W3:Y:S04]  /*e220*/  LDL.LU R9, [R1+0x30] ;  /* 0x0000300001097983 */ /* 0x001ee80000300800 */
[----:B------:R0:W-:Y:S04]  /*e230*/  STL [R1+0x860], R10 ;  /* 0x0008600a01007387 */ /* 0x0001e80000100800 */
[----:B0-----:R-:W2:Y:S04]  /*e240*/  LDL R10, [R1+0x81c] ;  /* 0x00081c00010a7983 */ /* 0x001ea80000100800 */
[----:B------:R-:W-:Y:S04]  /*e250*/  STL [R1+0x854], R11 ;  /* 0x0008540b01007387 */ /* 0x000fe80000100800 */
[----:B------:R-:W-:Y:S04]  /*e260*/  STL [R1+0x8b8], R11 ;  /* 0x0008b80b01007387 */ /* 0x000fe80000100800 */
[----:B------:R0:W-:Y:S04]  /*e270*/  STL [R1+0x8c0], R11 ;  /* 0x0008c00b01007387 */ /* 0x0001e80000100800 */
[----:B0-----:R-:W2:Y:S01]  /*e280*/  LDL R11, [R1+0x814] ;  /* 0x00081400010b7983 */ /* 0x001ea20000100800 */
[C---:B------:R-:W-:Y:S01]  /*e290*/  IMAD R3, R15.reuse, c[0x0][0x194], RZ ;  /* 0x000065000f037a24 */ /* 0x040fe200078e02ff */
[----:B------:R-:W-:Y:S01]  /*e2a0*/  ISETP.GE.AND P0, PT, R15, c[0x0][0x178], PT ;  /* 0x00005e000f007a0c */ /* 0x000fe20003f06270 */
[----:B------:R-:W-:-:S03]  /*e2b0*/  IMAD.MOV.U32 R13, RZ, RZ, c[0x0][0x194] ;  /* 0x00006500ff0d7624 */ /* 0x000fc600078e00ff */
[C---:B------:R-:W-:Y:S02]  /*e2c0*/  LEA R4, P1, R3.reuse, c[0x0][0x170], 0x1 ;  /* 0x00005c0003047a11 */ /* 0x040fe400078208ff */
[----:B------:R-:W-:Y:S02]  /*e2d0*/  ISETP.LT.AND P0, PT, R6, c[0x0][0x17c], !P0 ;  /* 0x00005f0006007a0c */ /* 0x000fe40004701270 */
[----:B------:R-:W-:Y:S02]  /*e2e0*/  LEA.HI.X.SX32 R5, R3, c[0x0][0x174], 0x1, P1 ;  /* 0x00005d0003057a11 */ /* 0x000fe400008f0eff */
[----:B------:R-:W-:Y:S02]  /*e2f0*/  PRMT R17, R19, 0x7632, R17 ;  /* 0x0000763213117816 */ /* 0x000fe40000000011 */
[C---:B--2---:R-:W-:Y:S02]  /*e300*/  IADD3 R2, R11.reuse, 0x2, RZ ;  /* 0x000000020b027810 */ /* 0x044fe40007ffe0ff */
[----:B------:R-:W-:-:S02]  /*e310*/  IADD3 R0, R11, 0x1, RZ ;  /* 0x000000010b007810 */ /* 0x000fc40007ffe0ff */
[----:B------:R-:W-:Y:S01]  /*e320*/  ISETP.GE.AND P1, PT, R2, c[0x0][0x17c], PT ;  /* 0x00005f0002007a0c */ /* 0x000fe20003f26270 */
[----:B------:R-:W-:Y:S01]  /*e330*/  IMAD R2, R13, 0x80, R3 ;  /* 0x000000800d027824 */ /* 0x000fe200078e0203 */
[----:B------:R-:W-:Y:S01]  /*e340*/  ISETP.GE.AND P2, PT, R0, c[0x0][0x17c], PT ;  /* 0x00005f0000007a0c */ /* 0x000fe20003f46270 */
[----:B------:R-:W-:Y:S02]  /*e350*/  IMAD R12, R11, c[0x0][0x198], RZ ;  /* 0x000066000b0c7a24 */ /* 0x000fe400078e02ff */
[----:B------:R-:W-:Y:S01]  /*e360*/  IMAD R0, R13, 0x80, R2 ;  /* 0x000000800d007824 */ /* 0x000fe200078e0202 */
[----:B------:R-:W-:Y:S01]  /*e370*/  LEA R24, P6, R2, c[0x0][0x170], 0x1 ;  /* 0x00005c0002187a11 */ /* 0x000fe200078c08ff */
[----:B------:R-:W-:-:S04]  /*e380*/  IMAD.WIDE R6, R12, 0x2, R4 ;  /* 0x000000020c067825 */ /* 0x000fc800078e0204 */
[----:B------:R-:W-:Y:S01]  /*e390*/  IMAD R3, R13, 0x80, R0 ;  /* 0x000000800d037824 */ /* 0x000fe200078e0200 */
[----:B------:R0:W-:Y:S01]  /*e3a0*/  @P0 STG.E.U16 [R6.64], R19 ;  /* 0x0000001306000986 */ /* 0x0001e2000c101504 */
[----:B------:R-:W-:-:S03]  /*e3b0*/  LEA.HI.X.SX32 R25, R2, c[0x0][0x174], 0x1, P6 ;  /* 0x00005d0002197a11 */ /* 0x000fc600030f0eff */
[----:B------:R-:W-:Y:S02]  /*e3c0*/  LEA R2, P6, R3, c[0x0][0x170], 0x1 ;  /* 0x00005c0003027a11 */ /* 0x000fe400078c08ff */
[----:B------:R-:W-:Y:S02]  /*e3d0*/  ISETP.GE.AND P3, PT, R11, c[0x0][0x17c], PT ;  /* 0x00005f000b007a0c */ /* 0x000fe40003f66270 */
[----:B------:R-:W-:Y:S02]  /*e3e0*/  LEA.HI.X.SX32 R3, R3, c[0x0][0x174], 0x1, P6 ;  /* 0x00005d0003037a11 */ /* 0x000fe400030f0eff */
[----:B0-----:R-:W-:-:S04]  /*e3f0*/  LEA R6, P0, R0, c[0x0][0x170], 0x1 ;  /* 0x00005c0000067a11 */ /* 0x001fc800078008ff */
[----:B------:R-:W-:Y:S01]  /*e400*/  LEA.HI.X.SX32 R7, R0, c[0x0][0x174], 0x1, P0 ;  /* 0x00005d0000077a11 */ /* 0x000fe200000f0eff */
[----:B------:R-:W-:Y:S01]  /*e410*/  IMAD.WIDE R22, R12, 0x2, R2 ;  /* 0x000000020c167825 */ /* 0x000fe200078e0202 */
[----:B------:R-:W-:Y:S02]  /*e420*/  ISETP.LT.AND P4, PT, R18, c[0x0][0x178], !P3 ;  /* 0x00005e0012007a0c */ /* 0x000fe40005f81270 */
[----:B----4-:R-:W-:Y:S01]  /*e430*/  ISETP.LT.AND P5, PT, R14, c[0x0][0x178], !P3 ;  /* 0x00005e000e007a0c */ /* 0x010fe20005fa1270 */
[C---:B------:R-:W-:Y:S01]  /*e440*/  IMAD.WIDE R18, R12.reuse, 0x2, R24 ;  /* 0x000000020c127825 */ /* 0x040fe200078e0218 */
[C---:B------:R-:W-:Y:S02]  /*e450*/  IADD3 R0, R12.reuse, c[0x0][0x198], RZ ;  /* 0x000066000c007a10 */ /* 0x040fe40007ffe0ff */
[----:B------:R-:W-:Y:S01]  /*e460*/  ISETP.LT.AND P6, PT, R15, c[0x0][0x178], !P2 ;  /* 0x00005e000f007a0c */ /* 0x000fe200057c1270 */
[----:B------:R-:W-:Y:S02]  /*e470*/  IMAD.WIDE R20, R12, 0x2, R6 ;  /* 0x000000020c147825 */ /* 0x000fe400078e0206 */
[----:B------:R-:W0:Y:S01]  /*e480*/  LDS.128 R12, [R28] ;  /* 0x000000001c0c7984 */ /* 0x000e220000000c00 */
[----:B------:R-:W-:-:S04]  /*e490*/  IADD3 R16, R11, 0x3, RZ ;  /* 0x000000030b107810 */ /* 0x000fc80007ffe0ff */
[----:B------:R-:W-:Y:S01]  /*e4a0*/  ISETP.GE.AND P0, PT, R16, c[0x0][0x17c], PT ;  /* 0x00005f0010007a0c */ /* 0x000fe20003f06270 */
[----:B------:R-:W-:Y:S04]  /*e4b0*/  @P4 STG.E.U16 [R18.64], R29 ;  /* 0x0000001d12004986 */ /* 0x000fe8000c101504 */
[----:B0-----:R0:W-:Y:S04]  /*e4c0*/  STL [R1+0x864], R14 ;  /* 0x0008640e01007387 */ /* 0x0011e80000100800 */
[----:B0-----:R-:W2:Y:S04]  /*e4d0*/  LDL R14, [R1+0x810] ;  /* 0x00081000010e7983 */ /* 0x001ea80000100800 */
[----:B------:R0:W-:Y:S04]  /*e4e0*/  STL [R1+0x858], R15 ;  /* 0x0008580f01007387 */ /* 0x0001e80000100800 */
[----:B------:R-:W4:Y:S04]  /*e4f0*/  LDL R16, [R1+0x818] ;  /* 0x0008180001107983 */ /* 0x000f280000100800 */
[----:B0-----:R-:W2:Y:S04]  /*e500*/  LDL R15, [R1+0x820] ;  /* 0x00082000010f7983 */ /* 0x001ea80000100800 */
[----:B------:R-:W2:Y:S04]  /*e510*/  LDL.LU R29, [R1+0x8c4] ;  /* 0x0008c400011d7983 */ /* 0x000ea80000300800 */
[----:B------:R-:W2:Y:S01]  /*e520*/  LDL.LU R19, [R1+0x60] ;  /* 0x0000600001137983 */ /* 0x000ea20000300800 */
[----:B------:R-:W-:Y:S01]  /*e530*/  ISETP.LT.AND P3, PT, R10, c[0x0][0x178], !P3 ;  /* 0x00005e000a007a0c */ /* 0x000fe20005f61270 */
[----:B------:R-:W-:-:S02]  /*e540*/  IMAD.WIDE R26, R0, 0x2, R4 ;  /* 0x00000002001a7825 */ /* 0x000fc400078e0204 */
[----:B---3--:R0:W-:Y:S01]  /*e550*/  @P5 STG.E.U16 [R20.64], R9 ;  /* 0x0000000914005986 */ /* 0x0081e2000c101504 */
[----:B------:R-:W-:-:S09]  /*e560*/  PRMT R28, R9, 0x7632, R28 ;  /* 0x00007632091c7816 */ /* 0x000fd2000000001c */
[----:B------:R1:W-:Y:S01]  /*e570*/  @P3 STG.E.U16 [R22.64], R8 ;  /* 0x0000000816003986 */ /* 0x0003e2000c101504 */
[----:B0-----:R-:W-:-:S03]  /*e580*/  IMAD.WIDE R20, R0, 0x2, R24 ;  /* 0x0000000200147825 */ /* 0x001fc600078e0218 */
[----:B------:R0:W-:Y:S04]  /*e590*/  @P6 STG.E.U16 [R26.64], R17 ;  /* 0x000000111a006986 */ /* 0x0001e8000c101504 */
[----:B------:R-:W3:Y:S01]  /*e5a0*/  LDL.LU R9, [R1+0x50] ;  /* 0x0000500001097983 */ /* 0x000ee20000300800 */
[----:B-1----:R-:W-:Y:S01]  /*e5b0*/  IMAD.WIDE R22, R0, 0x2, R2 ;  /* 0x0000000200167825 */ /* 0x002fe200078e0202 */
[----:B0-----:R-:W-:Y:S02]  /*e5c0*/  PRMT R17, R8, 0x7632, R17 ;  /* 0x0000763208117816 */ /* 0x001fe40000000011 */
[----:B------:R-:W-:Y:S02]  /*e5d0*/  IADD3 R8, R0, c[0x0][0x198], RZ ;  /* 0x0000660000087a10 */ /* 0x000fe40007ffe0ff */
[----:B----4-:R-:W-:-:S02]  /*e5e0*/  ISETP.LT.AND P4, PT, R16, c[0x0][0x178], !P2 ;  /* 0x00005e0010007a0c */ /* 0x010fc40005781270 */
[----:B------:R-:W-:-:S04]  /*e5f0*/  IADD3 R16, R11, 0x4, RZ ;  /* 0x000000040b107810 */ /* 0x000fc80007ffe0ff */
[----:B------:R-:W-:Y:S02]  /*e600*/  ISETP.GE.AND P3, PT, R16, c[0x0][0x17c], PT ;  /* 0x00005f0010007a0c */ /* 0x000fe40003f66270 */
[----:B--2---:R-:W-:Y:S01]  /*e610*/  PRMT R29, R19, 0x7632, R29 ;  /* 0x00007632131d7816 */ /* 0x004fe2000000001d */
[----:B------:R-:W-:Y:S02]  /*e620*/  IMAD.WIDE R18, R0, 0x2, R6 ;  /* 0x0000000200127825 */ /* 0x000fe400078e0206 */
[----:B------:R-:W2:Y:S04]  /*e630*/  LDL.LU R0, [R1+0xc0] ;  /* 0x0000c00001007983 */ /* 0x000ea80000300800 */
[----:B------:R-:W4:Y:S04]  /*e640*/  LDL R16, [R1+0x818] ;  /* 0x0008180001107983 */ /* 0x000f280000100800 */
[----:B------:R0:W-:Y:S01]  /*e650*/  @P4 STG.E.U16 [R20.64], R29 ;  /* 0x0000001d14004986 */ /* 0x0001e2000c101504 */
[----:B------:R-:W-:-:S02]  /*e660*/  ISETP.LT.AND P5, PT, R15, c[0x0][0x178], !P2 ;  /* 0x00005e000f007a0c */ /* 0x000fc400057a1270 */
[----:B------:R-:W-:-:S11]  /*e670*/  ISETP.LT.AND P2, PT, R10, c[0x0][0x178], !P2 ;  /* 0x00005e000a007a0c */ /* 0x000fd60005741270 */
[----:B------:R-:W-:Y:S04]  /*e680*/  @P5 STG.E.U16 [R18.64], R28 ;  /* 0x0000001c12005986 */ /* 0x000fe8000c101504 */
[----:B------:R1:W-:Y:S01]  /*e690*/  @P2 STG.E.U16 [R22.64], R17 ;  /* 0x0000001116002986 */ /* 0x0003e2000c101504 */
[----:B------:R-:W-:Y:S01]  /*e6a0*/  ISETP.LT.AND P6, PT, R14, c[0x0][0x178], !P1 ;  /* 0x00005e000e007a0c */ /* 0x000fe20004fc1270 */
[----:B------:R-:W-:Y:S01]  /*e6b0*/  IMAD.WIDE R26, R8, 0x2, R4 ;  /* 0x00000002081a7825 */ /* 0x000fe200078e0204 */
[----:B------:R-:W-:-:S03]  /*e6c0*/  IADD3 R11, R11, 0x5, RZ ;  /* 0x000000050b0b7810 */ /* 0x000fc60007ffe0ff */
[----:B0-----:R-:W-:-:S04]  /*e6d0*/  IMAD.WIDE R20, R8, 0x2, R24 ;  /* 0x0000000208147825 */ /* 0x001fc800078e0218 */
[----:B-1----:R-:W-:Y:S01]  /*e6e0*/  IMAD.WIDE R22, R8, 0x2, R6 ;  /* 0x0000000208167825 */ /* 0x002fe200078e0206 */
[----:B------:R-:W-:Y:S02]  /*e6f0*/  ISETP.LT.AND P5, PT, R15, c[0x0][0x178], !P1 ;  /* 0x00005e000f007a0c */ /* 0x000fe40004fa1270 */
[----:B------:R-:W-:Y:S02]  /*e700*/  ISETP.LT.AND P2, PT, R10, c[0x0][0x178], !P1 ;  /* 0x00005e000a007a0c */ /* 0x000fe40004f41270 */
[----:B----4-:R-:W-:Y:S02]  /*e710*/  ISETP.LT.AND P4, PT, R16, c[0x0][0x178], !P1 ;  /* 0x00005e0010007a0c */ /* 0x010fe40004f81270 */
[----:B------:R-:W0:Y:S01]  /*e720*/  S2R R16, SR_TID.X ;  /* 0x0000000000107919 */ /* 0x000e220000002100 */
[----:B--2---:R-:W-:Y:S02]  /*e730*/  PRMT R17, R0, 0x7632, R17 ;  /* 0x0000763200117816 */ /* 0x004fe40000000011 */
[C---:B0-----:R-:W-:Y:S01]  /*e740*/  LOP3.LUT R29, R16.reuse, 0x7f, RZ, 0xc0, !PT ;  /* 0x0000007f101d7812 */ /* 0x041fe200078ec0ff */
[----:B------:R-:W-:-:S05]  /*e750*/  IMAD.SHL.U32 R16, R16, 0x400, RZ ;  /* 0x0000040010107824 */ /* 0x000fca00078e00ff */
[----:B------:R-:W-:-:S05]  /*e760*/  LOP3.LUT R16, R16, 0x1800, RZ, 0xc0, !PT ;  /* 0x0000180010107812 */ /* 0x000fca00078ec0ff */
[----:B------:R-:W-:-:S05]  /*e770*/  IMAD R16, R29, 0x10, R16 ;  /* 0x000000101d107824 */ /* 0x000fca00078e0210 */
[----:B------:R-:W-:Y:S01]  /*e780*/  LOP3.LUT R16, R16, 0x40, RZ, 0x3c, !PT ;  /* 0x0000004010107812 */ /* 0x000fe200078e3cff */
[----:B------:R-:W-:Y:S05]  /*e790*/  STL.S16 [R1+0x4], R17 ;  /* 0x0000041101007387 */ /* 0x000fea0000100600 */
[----:B------:R-:W0:Y:S04]  /*e7a0*/  LDS.128 R16, [R16] ;  /* 0x0000000010107984 */ /* 0x000e280000000c00 */
[----:B------:R1:W-:Y:S01]  /*e7b0*/  @P6 STG.E.U16 [R26.64], R0 ;  /* 0x000000001a006986 */ /* 0x0003e2000c101504 */
[----:B------:R-:W-:-:S03]  /*e7c0*/  ISETP.GE.AND P1, PT, R11, c[0x0][0x17c], PT ;  /* 0x00005f000b007a0c */ /* 0x000fc60003f26270 */
[----:B---3--:R-:W-:Y:S01]  /*e7d0*/  @P4 STG.E.U16 [R20.64], R9 ;  /* 0x0000000914004986 */ /* 0x008fe2000c101504 */
[C---:B-1----:R-:W-:Y:S01]  /*e7e0*/  IADD3 R0, R8.reuse, c[0x0][0x198], RZ ;  /* 0x0000660008007a10 */ /* 0x042fe20007ffe0ff */
[----:B------:R-:W-:Y:S02]  /*e7f0*/  IMAD.WIDE R26, R8, 0x2, R2 ;  /* 0x00000002081a7825 */ /* 0x000fe400078e0202 */
[----:B------:R-:W2:Y:S04]  /*e800*/  LDL.LU R8, [R1+0x20] ;  /* 0x0000200001087983 */ /* 0x000ea80000300800 */
[----:B0-----:R0:W-:Y:S04]  /*e810*/  STL.64 [R1+0x8a8], R16 ;  /* 0x0008a81001007387 */ /* 0x0011e80000100a00 */
[----:B0-----:R-:W3:Y:S04]  /*e820*/  LDL.LU R17, [R1+0x100] ;  /* 0x0001000001117983 */ /* 0x001ee80000300800 */
[----:B------:R0:W-:Y:S04]  /*e830*/  STL [R1+0x85c], R18 ;  /* 0x00085c1201007387 */ /* 0x0001e80000100800 */
[----:B0-----:R-:W4:Y:S04]  /*e840*/  LDL R18, [R1+0x818] ;  /* 0x0008180001127983 */ /* 0x001f280000100800 */
[----:B------:R0:W-:Y:S04]  /*e850*/  STL [R1+0x850], R19 ;  /* 0x0008501301007387 */ /* 0x0001e80000100800 */
[----:B0-----:R-:W3:Y:S04]  /*e860*/  LDL.LU R19, [R1+0x814] ;  /* 0x0008140001137983 */ /* 0x001ee80000300800 */
[----:B------:R-:W3:Y:S04]  /*e870*/  LDL.LU R11, [R1+0x8c0] ;  /* 0x0008c000010b7983 */ /* 0x000ee80000300800 */
[----:B------:R-:W3:Y:S01]  /*e880*/  LDL.LU.S16 R21, [R1+0x4] ;  /* 0x0000040001157983 */ /* 0x000ee20000300600 */
[----:B------:R-:W-:Y:S01]  /*e890*/  ISETP.LT.AND P6, PT, R14, c[0x0][0x178], !P0 ;  /* 0x00005e000e007a0c */ /* 0x000fe200047c1270 */
[----:B------:R-:W-:Y:S01]  /*e8a0*/  IMAD.WIDE R28, R0, 0x2, R4 ;  /* 0x00000002001c7825 */ /* 0x000fe200078e0204 */
[----:B------:R-:W-:Y:S01]  /*e8b0*/  PRMT R16, R12, 0x7632, R16 ;  /* 0x000076320c107816 */ /* 0x000fe20000000010 */
[----:B--2---:R0:W-:Y:S01]  /*e8c0*/  @P5 STG.E.U16 [R22.64], R8 ;  /* 0x0000000816005986 */ /* 0x0041e2000c101504 */
[----:B------:R-:W-:-:S03]  /*e8d0*/  ISETP.LT.AND P5, PT, R15, c[0x0][0x178], !P0 ;  /* 0x00005e000f007a0c */ /* 0x000fc600047a1270 */
[----:B------:R1:W-:Y:S01]  /*e8e0*/  @P2 STG.E.U16 [R26.64], R12 ;  /* 0x0000000c1a002986 */ /* 0x0003e2000c101504 */
[----:B0-----:R-:W-:-:S04]  /*e8f0*/  IMAD.WIDE R22, R0, 0x2, R24 ;  /* 0x0000000200167825 */ /* 0x001fc800078e0218 */
[----:B-1----:R-:W-:Y:S01]  /*e900*/  IMAD.WIDE R26, R0, 0x2, R2 ;  /* 0x00000002001a7825 */ /* 0x002fe200078e0202 */
[----:B----4-:R-:W-:Y:S02]  /*e910*/  ISETP.LT.AND P4, PT, R18, c[0x0][0x178], !P0 ;  /* 0x00005e0012007a0c */ /* 0x010fe40004781270 */
[----:B------:R-:W-:Y:S02]  /*e920*/  ISETP.LT.AND P0, PT, R10, c[0x0][0x178], !P0 ;  /* 0x00005e000a007a0c */ /* 0x000fe40004701270 */
[----:B---3--:R-:W-:Y:S01]  /*e930*/  PRMT R11, R8, 0x7632, R11 ;  /* 0x00007632080b7816 */ /* 0x008fe2000000000b */
[----:B------:R0:W-:Y:S01]  /*e940*/  @P6 STG.E.U16 [R28.64], R21 ;  /* 0x000000151c006986 */ /* 0x0001e2000c101504 */
[C---:B------:R-:W-:Y:S02]  /*e950*/  IADD3 R8, R0.reuse, c[0x0][0x198], RZ ;  /* 0x0000660000087a10 */ /* 0x040fe40007ffe0ff */
[----:B0-----:R-:W-:Y:S01]  /*e960*/  PRMT R29, R9, 0x7632, R29 ;  /* 0x00007632091d7816 */ /* 0x001fe2000000001d */
[----:B------:R-:W-:Y:S01]  /*e970*/  IMAD.WIDE R20, R0, 0x2, R6 ;  /* 0x0000000200147825 */ /* 0x000fe200078e0206 */
[----:B------:R-:W-:Y:S01]  /*e980*/  ISETP.LT.AND P6, PT, R14, c[0x0][0x178], !P3 ;  /* 0x00005e000e007a0c */ /* 0x000fe20005fc1270 */
[----:B------:R-:W2:Y:S01]  /*e990*/  LDL.LU R9, [R1+0x8bc] ;  /* 0x0008bc0001097983 */ /* 0x000ea20000300800 */
[----:B------:R-:W-:-:S05]  /*e9a0*/  PRMT R0, R29, 0x7610, R0 ;  /* 0x000076101d007816 */ /* 0x000fca0000000000 */
[----:B------:R-:W-:Y:S01]  /*e9b0*/  @P4 STG.E.U16 [R22.64], R0 ;  /* 0x0000000016004986 */ /* 0x000fe2000c101504 */
[----:B------:R-:W-:-:S03]  /*e9c0*/  ISETP.LT.AND P4, PT, R18, c[0x0][0x178], !P3 ;  /* 0x00005e0012007a0c */ /* 0x000fc60005f81270 */
[----:B------:R0:W-:Y:S01]  /*e9d0*/  @P5 STG.E.U16 [R20.64], R11 ;  /* 0x0000000b14005986 */ /* 0x0001e2000c101504 */
[----:B------:R-:W-:Y:S02]  /*e9e0*/  ISETP.LT.AND P5, PT, R15, c[0x0][0x178], !P3 ;  /* 0x00005e000f007a0c */ /* 0x000fe40005fa1270 */
[----:B------:R-:W-:Y:S02]  /*e9f0*/  ISETP.LT.AND P3, PT, R10, c[0x0][0x178], !P3 ;  /* 0x00005e000a007a0c */ /* 0x000fe40005f61270 */
[----:B------:R-:W1:Y:S04]  /*ea00*/  S2R R10, SR_TID.X ;  /* 0x00000000000a7919 */ /* 0x000e680000002100 */
[----:B------:R1:W-:Y:S04]  /*ea10*/  @P0 STG.E.U16 [R26.64], R16 ;  /* 0x000000101a000986 */ /* 0x0003e8000c101504 */
[----:B0-----:R-:W3:Y:S01]  /*ea20*/  LDL.LU R11, [R1+0x8b8] ;  /* 0x0008b800010b7983 */ /* 0x001ee20000300800 */
[C---:B-1----:R-:W-:Y:S01]  /*ea30*/  LOP3.LUT R16, R10.reuse, 0x7f, RZ, 0xc0, !PT ;  /* 0x0000007f0a107812 */ /* 0x042fe200078ec0ff */
[----:B------:R-:W-:-:S05]  /*ea40*/  IMAD.SHL.U32 R10, R10, 0x400, RZ ;  /* 0x000004000a0a7824 */ /* 0x000fca00078e00ff */
[----:B------:R-:W-:-:S05]  /*ea50*/  LOP3.LUT R10, R10, 0x1800, RZ, 0xc0, !PT ;  /* 0x000018000a0a7812 */ /* 0x000fca00078ec0ff */
[----:B------:R-:W-:-:S05]  /*ea60*/  IMAD R10, R16, 0x10, R10 ;  /* 0x00000010100a7824 */ /* 0x000fca00078e020a */
[----:B------:R-:W-:Y:S01]  /*ea70*/  LOP3.LUT R10, R10, 0x60, RZ, 0x3c, !PT ;  /* 0x000000600a0a7812 */ /* 0x000fe200078e3cff */
[----:B------:R-:W-:Y:S04]  /*ea80*/  STL.64 [R1+0x8b0], R14 ;  /* 0x0008b00e01007387 */ /* 0x000fe80000100a00 */
[----:B------:R0:W1:Y:S04]  /*ea90*/  LDS.128 R20, [R10] ;  /* 0x000000000a147984 */ /* 0x0000680000000c00 */
[----:B0-----:R-:W3:Y:S01]  /*eaa0*/  LDL.LU R10, [R1+0x110] ;  /* 0x00011000010a7983 */ /* 0x001ee20000300800 */
[----:B------:R-:W-:-:S05]  /*eab0*/  IMAD.WIDE R28, R8, 0x2, R4 ;  /* 0x00000002081c7825 */ /* 0x000fca00078e0204 */
[----:B------:R-:W-:Y:S04]  /*eac0*/  @P6 STG.E.U16 [R28.64], R17 ;  /* 0x000000111c006986 */ /* 0x000fe8000c101504 */
[----:B---3--:R0:W-:Y:S04]  /*ead0*/  STL.64 [R1+0x898], R10 ;  /* 0x0008980a01007387 */ /* 0x0081e80000100a00 */
[----:B0-----:R-:W3:Y:S04]  /*eae0*/  LDL.LU R10, [R1+0xe0] ;  /* 0x0000e000010a7983 */ /* 0x001ee80000300800 */
[----:B------:R-:W4:Y:S01]  /*eaf0*/  LDL.LU R11, [R1+0x40] ;  /* 0x00004000010b7983 */ /* 0x000f220000300800 */
[----:B------:R-:W-:Y:S01]  /*eb00*/  ISETP.LT.AND P6, PT, R14, c[0x0][0x178], !P1 ;  /* 0x00005e000e007a0c */ /* 0x000fe20004fc1270 */
[C---:B------:R-:W-:Y:S01]  /*eb10*/  IMAD.WIDE R14, R8.reuse, 0x2, R24 ;  /* 0x00000002080e7825 */ /* 0x040fe200078e0218 */
[----:B--2---:R-:W-:Y:S01]  /*eb20*/  PRMT R9, R17, 0x7632, R9 ;  /* 0x0000763211097816 */ /* 0x004fe20000000009 */
[----:B-1----:R-:W-:Y:S02]  /*eb30*/  STL.64 [R1+0x888], R20 ;  /* 0x0008881401007387 */ /* 0x002fe40000100a00 */
[----:B------:R-:W-:-:S02]  /*eb40*/  IMAD.WIDE R16, R8, 0x2, R6 ;  /* 0x0000000208107825 */ /* 0x000fc400078e0206 */
[----:B------:R-:W-:Y:S04]  /*eb50*/  STL [R1+0x868], R22 ;  /* 0x0008681601007387 */ /* 0x000fe80000100800 */
[----:B------:R0:W-:Y:S04]  /*eb60*/  STL [R1+0x84c], R23 ;  /* 0x00084c1701007387 */ /* 0x0001e80000100800 */
[----:B0-----:R-:W2:Y:S04]  /*eb70*/  LDL.LU R23, [R1+0x81c] ;  /* 0x00081c0001177983 */ /* 0x001ea80000300800 */
[----:B---3--:R0:W-:Y:S04]  /*eb80*/  @P4 STG.E.U16 [R14.64], R10 ;  /* 0x0000000a0e004986 */ /* 0x0081e8000c101504 */
[----:B----4-:R1:W-:Y:S04]  /*eb90*/  @P5 STG.E.U16 [R16.64], R11 ;  /* 0x0000000b10005986 */ /* 0x0103e8000c101504 */
[----:B0-----:R-:W3:Y:S04]  /*eba0*/  LDL.LU.64 R14, [R1+0x8b0] ;  /* 0x0008b000010e7983 */ /* 0x001ee80000300a00 */
[----:B-1----:R-:W4:Y:S01]  /*ebb0*/  LDL.LU.64 R16, [R1+0x8a8] ;  /* 0x0008a80001107983 */ /* 0x002f220000300a00 */
[----:B------:R-:W-:-:S02]  /*ebc0*/  ISETP.LT.AND P4, PT, R18, c[0x0][0x178], !P1 ;  /* 0x00005e0012007a0c */ /* 0x000fc40004f81270 */
[C---:B------:R-:W-:Y:S01]  /*ebd0*/  IADD3 R0, R8.reuse, c[0x0][0x198], RZ ;  /* 0x0000660008007a10 */ /* 0x040fe20007ffe0ff */
[----:B------:R-:W-:Y:S01]  /*ebe0*/  IMAD.WIDE R26, R8, 0x2, R2 ;  /* 0x00000002081a7825 */ /* 0x000fe200078e0202 */
[----:B------:R-:W-:Y:S02]  /*ebf0*/  PRMT R21, R10, 0x7632, R21 ;  /* 0x000076320a157816 */ /* 0x000fe40000000015 */
[----:B------:R-:W-:Y:S01]  /*ec00*/  PRMT R20, R11, 0x7632, R20 ;  /* 0x000076320b147816 */ /* 0x000fe20000000014 */
[----:B------:R-:W-:-:S04]  /*ec10*/  IMAD.WIDE R28, R0, 0x2, R4 ;  /* 0x00000002001c7825 */ /* 0x000fc800078e0204 */
[----:B------:R-:W-:Y:S01]  /*ec20*/  IMAD.WIDE R10, R0, 0x2, R24 ;  /* 0x00000002000a7825 */ /* 0x000fe200078e0218 */
[----:B------:R-:W-:Y:S01]  /*ec30*/  IADD3 R12, R19, 0x6, RZ ;  /* 0x00000006130c7810 */ /* 0x000fe20007ffe0ff */
[----:B----4-:R-:W-:Y:S04]  /*ec40*/  @P3 STG.E.U16 [R26.64], R16 ;  /* 0x000000101a003986 */ /* 0x010fe8000c101504 */
[----:B------:R0:W-:Y:S04]  /*ec50*/  @P6 STG.E.U16 [R28.64], R9 ;  /* 0x000000091c006986 */ /* 0x0001e8000c101504 */
[----:B------:R1:W-:Y:S04]  /*ec60*/  @P4 STG.E.U16 [R10.64], R21 ;  /* 0x000000150a004986 */ /* 0x0003e8000c101504 */
[----:B0-----:R-:W4:Y:S04]  /*ec70*/  LDL.LU R9, [R1+0x8a0] ;  /* 0x0008a00001097983 */ /* 0x001f280000300800 */
[----:B-1----:R-:W4:Y:S01]  /*ec80*/  LDL.LU.64 R10, [R1+0x898] ;  /* 0x00089800010a7983 */ /* 0x002f220000300a00 */
[----:B---3--:R-:W-:-:S02]  /*ec90*/  ISETP.LT.AND P5, PT, R15, c[0x0][0x178], !P1 ;  /* 0x00005e000f007a0c */ /* 0x008fc40004fa1270 */
[----:B------:R-:W-:Y:S02]  /*eca0*/  ISETP.GE.AND P2, PT, R12, c[0x0][0x17c], PT ;  /* 0x00005f000c007a0c */ /* 0x000fe40003f46270 */
[----:B--2---:R-:W-:Y:S02]  /*ecb0*/  ISETP.LT.AND P6, PT, R23, c[0x0][0x178], !P1 ;  /* 0x00005e0017007a0c */ /* 0x004fe40004fc1270 */
[----:B------:R-:W-:Y:S01]  /*ecc0*/  ISETP.LT.AND P1, PT, R14, c[0x0][0x178], !P2 ;  /* 0x00005e000e007a0c */ /* 0x000fe20005721270 */
[C---:B------:R-:W-:Y:S01]  /*ecd0*/  IMAD.WIDE R26, R0.reuse, 0x2, R6 ;  /* 0x00000002001a7825 */ /* 0x040fe200078e0206 */
[----:B------:R-:W-:Y:S02]  /*ece0*/  IADD3 R8, R0, c[0x0][0x198], RZ ;  /* 0x0000660000087a10 */ /* 0x000fe40007ffe0ff */
[----:B------:R-:W-:Y:S01]  /*ecf0*/  PRMT R16, R16, 0x7632, R16 ;  /* 0x0000763210107816 */ /* 0x000fe20000000010 */
[----:B------:R-:W-:Y:S02]  /*ed00*/  IMAD.WIDE R28, R0, 0x2, R2 ;  /* 0x00000002001c7825 */ /* 0x000fe400078e0202 */
[----:B------:R0:W-:Y:S01]  /*ed10*/  @P5 STG.E.U16 [R26.64], R20 ;  /* 0x000000141a005986 */ /* 0x0001e2000c101504 */
[----:B------:R-:W-:-:S02]  /*ed20*/  IADD3 R0, R8, c[0x0][0x198], RZ ;  /* 0x0000660008007a10 */ /* 0x000fc40007ffe0ff */
[----:B------:R-:W-:Y:S01]  /*ed30*/  ISETP.LT.AND P4, PT, R18, c[0x0][0x178], !P2 ;  /* 0x00005e0012007a0c */ /* 0x000fe20005781270 */
[----:B------:R1:W-:Y:S01]  /*ed40*/  @P6 STG.E.U16 [R28.64], R16 ;  /* 0x000000101c006986 */ /* 0x0003e2000c101504 */
[----:B------:R-:W-:Y:S02]  /*ed50*/  ISETP.LT.AND P5, PT, R15, c[0x0][0x178], !P2 ;  /* 0x00005e000f007a0c */ /* 0x000fe400057a1270 */
[----:B------:R-:W-:Y:S01]  /*ed60*/  ISETP.LT.AND P2, PT, R23, c[0x0][0x178], !P2 ;  /* 0x00005e0017007a0c */ /* 0x000fe20005741270 */
[C---:B0-----:R-:W-:Y:S01]  /*ed70*/  IMAD.WIDE R26, R8.reuse, 0x2, R4 ;  /* 0x00000002081a7825 */ /* 0x041fe200078e0204 */
[----:B------:R0:W-:Y:S03]  /*ed80*/  STL.64 [R1+0x890], R22 ;  /* 0x0008901601007387 */ /* 0x0001e60000100a00 */
[----:B------:R-:W-:-:S04]  /*ed90*/  IMAD.WIDE R20, R8, 0x2, R6 ;  /* 0x0000000208147825 */ /* 0x000fc800078e0206 */
[----:B-1----:R-:W-:-:S04]  /*eda0*/  IMAD.WIDE R28, R8, 0x2, R2 ;  /* 0x00000002081c7825 */ /* 0x002fc800078e0202 */
[----:B0-----:R-:W-:Y:S01]  /*edb0*/  IMAD.WIDE R22, R8, 0x2, R24 ;  /* 0x0000000208167825 */ /* 0x001fe200078e0218 */
[----:B----4-:R0:W-:Y:S01]  /*edc0*/  @P1 STG.E.U16 [R26.64], R10 ;  /* 0x0000000a1a001986 */ /* 0x0101e2000c101504 */
[----:B------:R-:W-:-:S03]  /*edd0*/  PRMT R16, R10, 0x7632, R16 ;  /* 0x000076320a107816 */ /* 0x000fc60000000010 */
[----:B0-----:R-:W2:Y:S01]  /*ede0*/  LDL.LU R10, [R1+0xa4] ;  /* 0x0000a400010a7983 */ /* 0x001ea20000300800 */
[----:B------:R-:W-:-:S03]  /*edf0*/  IMAD.WIDE R26, R0, 0x2, R4 ;  /* 0x00000002001a7825 */ /* 0x000fc600078e0204 */
[----:B------:R-:W3:Y:S04]  /*ee00*/  LDL.LU R8, [R1+0x10] ;  /* 0x0000100001087983 */ /* 0x000ee80000300800 */
[----:B------:R0:W-:Y:S04]  /*ee10*/  STL.64 [R1+0x880], R4 ;  /* 0x0008800401007387 */ /* 0x0001e80000100a00 */
[----:B0-----:R-:W4:Y:S01]  /*ee20*/  LDL.LU R5, [R1+0xd0] ;  /* 0x0000d00001057983 */ /* 0x001f220000300800 */
[----:B------:R-:W-:-:S04]  /*ee30*/  IADD3 R12, R19, 0x7, RZ ;  /* 0x00000007130c7810 */ /* 0x000fc80007ffe0ff */
[----:B------:R-:W-:-:S04]  /*ee40*/  ISETP.GE.AND P0, PT, R12, c[0x0][0x17c], PT ;  /* 0x00005f000c007a0c */ /* 0x000fc80003f06270 */
[----:B------:R-:W-:Y:S01]  /*ee50*/  ISETP.LT.AND P6, PT, R14, c[0x0][0x178], !P0 ;  /* 0x00005e000e007a0c */ /* 0x000fe200047c1270 */
[----:B----4-:R0:W-:Y:S04]  /*ee60*/  @P4 STG.E.U16 [R22.64], R5 ;  /* 0x0000000516004986 */ /* 0x0101e8000c101504 */
[----:B---3--:R1:W-:Y:S04]  /*ee70*/  @P5 STG.E.U16 [R20.64], R8 ;  /* 0x0000000814005986 */ /* 0x0083e8000c101504 */
[----:B0-----:R-:W3:Y:S04]  /*ee80*/  LDL.LU.64 R22, [R1+0x890] ;  /* 0x0008900001167983 */ /* 0x001ee80000300a00 */
[----:B-1----:R-:W4:Y:S01]  /*ee90*/  LDL.LU.64 R20, [R1+0x888] ;  /* 0x0008880001147983 */ /* 0x002f220000300a00 */
[----:B------:R-:W-:-:S02]  /*eea0*/  ISETP.LT.AND P4, PT, R18, c[0x0][0x178], !P0 ;  /* 0x00005e0012007a0c */ /* 0x000fc40004781270 */
[----:B------:R-:W-:Y:S01]  /*eeb0*/  PRMT R11, R5, 0x7632, R11 ;  /* 0x00007632050b7816 */ /* 0x000fe2000000000b */
[----:B------:R-:W-:Y:S01]  /*eec0*/  IMAD.WIDE R4, R0, 0x2, R24 ;  /* 0x0000000200047825 */ /* 0x000fe200078e0218 */
[----:B------:R-:W-:Y:S02]  /*eed0*/  IADD3 R12, R19, 0x8, RZ ;  /* 0x00000008130c7810 */ /* 0x000fe40007ffe0ff */
[----:B------:R-:W-:Y:S02]  /*eee0*/  ISETP.LT.AND P5, PT, R15, c[0x0][0x178], !P0 ;  /* 0x00005e000f007a0c */ /* 0x000fe400047a1270 */
[----:B------:R-:W-:Y:S01]  /*eef0*/  ISETP.GE.AND P3, PT, R12, c[0x0][0x17c], PT ;  /* 0x00005f000c007a0c */ /* 0x000fe20003f66270 */
[----:B----4-:R-:W-:Y:S04]  /*ef00*/  @P2 STG.E.U16 [R28.64], R20 ;  /* 0x000000141c002986 */ /* 0x010fe8000c101504 */
[----:B------:R-:W-:Y:S04]  /*ef10*/  @P6 STG.E.U16 [R26.64], R16 ;  /* 0x000000101a006986 */ /* 0x000fe8000c101504 */
[----:B------:R0:W-:Y:S04]  /*ef20*/  @P4 STG.E.U16 [R4.64], R11 ;  /* 0x0000000b04004986 */ /* 0x0001e8000c101504 */
[----:B0-----:R-:W4:Y:S01]  /*ef30*/  LDL.LU.64 R4, [R1+0x880] ;  /* 0x0008800001047983 */ /* 0x001f220000300a00 */
[----:B---3--:R-:W-:-:S02]  /*ef40*/  ISETP.LT.AND P6, PT, R23, c[0x0][0x178], !P0 ;  /* 0x00005e0017007a0c */ /* 0x008fc400047c1270 */
[C---:B------:R-:W-:Y:S02]  /*ef50*/  IADD3 R12, R19.reuse, 0x9, RZ ;  /* 0x00000009130c7810 */ /* 0x040fe40007ffe0ff */
[----:B------:R-:W-:Y:S01]  /*ef60*/  ISETP.LT.AND P0, PT, R14, c[0x0][0x178], !P3 ;  /* 0x00005e000e007a0c */ /* 0x000fe20005f01270 */
[----:B------:R-:W-:Y:S01]  /*ef70*/  IMAD.WIDE R26, R0, 0x2, R6 ;  /* 0x00000002001a7825 */ /* 0x000fe200078e0206 */
[----:B------:R-:W-:Y:S02]  /*ef80*/  PRMT R16, R8, 0x7632, R16 ;  /* 0x0000763208107816 */ /* 0x000fe40000000010 */
[----:B------:R-:W-:Y:S02]  /*ef90*/  IADD3 R8, R0, c[0x0][0x198], RZ ;  /* 0x0000660000087a10 */ /* 0x000fe40007ffe0ff */
[----:B------:R-:W-:Y:S02]  /*efa0*/  ISETP.GE.AND P1, PT, R12, c[0x0][0x17c], PT ;  /* 0x00005f000c007a0c */ /* 0x000fe40003f26270 */
[----:B------:R-:W-:Y:S01]  /*efb0*/  IADD3 R12, R19, 0xa, RZ ;  /* 0x0000000a130c7810 */ /* 0x000fe20007ffe0ff */
[----:B------:R-:W-:Y:S01]  /*efc0*/  IMAD.WIDE R28, R0, 0x2, R2 ;  /* 0x00000002001c7825 */ /* 0x000fe200078e0202 */
[----:B------:R-:W-:Y:S01]  /*efd0*/  PRMT R20, R20, 0x7632, R20 ;  /* 0x0000763214147816 */ /* 0x000fe20000000014 */
[----:B------:R2:W-:Y:S01]  /*efe0*/  @P5 STG.E.U16 [R26.64], R16 ;  /* 0x000000101a005986 */ /* 0x0005e2000c101504 */
[----:B------:R-:W-:-:S02]  /*eff0*/  ISETP.GE.AND P2, PT, R12, c[0x0][0x17c], PT ;  /* 0x00005f000c007a0c */ /* 0x000fc40003f46270 */
[----:B------:R-:W-:Y:S01]  /*f000*/  IADD3 R12, R19, 0xb, RZ ;  /* 0x0000000b130c7810 */ /* 0x000fe20007ffe0ff */
[----:B------:R-:W-:Y:S01]  /*f010*/  @P6 STG.E.U16 [R28.64], R20 ;  /* 0x000000141c006986 */ /* 0x000fe2000c101504 */
[----:B------:R-:W-:Y:S02]  /*f020*/  ISETP.LT.AND P4, PT, R18, c[0x0][0x178], !P3 ;  /* 0x00005e0012007a0c */ /* 0x000fe40005f81270 */
[----:B------:R-:W-:Y:S01]  /*f030*/  ISETP.LT.AND P5, PT, R15, c[0x0][0x178], !P3 ;  /* 0x00005e000f007a0c */ /* 0x000fe20005fa1270 */
[----:B------:R0:W-:Y:S01]  /*f040*/  STL.64 [R1+0x870], R20 ;  /* 0x0008701401007387 */ /* 0x0001e20000100a00 */
[----:B------:R-:W-:Y:S02]  /*f050*/  ISETP.LT.AND P3, PT, R23, c[0x0][0x178], !P3 ;  /* 0x00005e0017007a0c */ /* 0x000fe40005f61270 */
[----:B------:R-:W-:Y:S01]  /*f060*/  IADD3 R0, R8, c[0x0][0x198], RZ ;  /* 0x0000660008007a10 */ /* 0x000fe20007ffe0ff */
[----:B------:R1:W-:Y:S01]  /*f070*/  STL.64 [R1+0x878], R22 ;  /* 0x0008781601007387 */ /* 0x0003e20000100a00 */
[----:B--2---:R-:W-:Y:S01]  /*f080*/  PRMT R16, R10, 0x7632, R16 ;  /* 0x000076320a107816 */ /* 0x004fe20000000010 */
[----:B0-----:R-:W-:-:S04]  /*f090*/  IMAD.WIDE R20, R8, 0x2, R6 ;  /* 0x0000000208147825 */ /* 0x001fc800078e0206 */
[----:B-1----:R-:W-:-:S04]  /*f0a0*/  IMAD.WIDE R22, R8, 0x2, R24 ;  /* 0x0000000208167825 */ /* 0x002fc800078e0218 */
[----:B----4-:R-:W-:-:S05]  /*f0b0*/  IMAD.WIDE R26, R8, 0x2, R4 ;  /* 0x00000002081a7825 */ /* 0x010fca00078e0204 */
[----:B------:R0:W-:Y:S01]  /*f0c0*/  @P0 STG.E.U16 [R26.64], R10 ;  /* 0x0000000a1a000986 */ /* 0x0001e2000c101504 */
[----:B------:R-:W-:-:S03]  /*f0d0*/  ISETP.GE.AND P0, PT, R12, c[0x0][0x17c], PT ;  /* 0x00005f000c007a0c */ /* 0x000fc60003f06270 */
[----:B0-----:R-:W2:Y:S01]  /*f0e0*/  LDL.LU R10, [R1+0xc4] ;  /* 0x0000c400010a7983 */ /* 0x001ea20000300800 */
[----:B------:R-:W-:-:S03]  /*f0f0*/  IMAD.WIDE R26, R8, 0x2, R2 ;  /* 0x00000002081a7825 */ /* 0x000fc600078e0202 */
[----:B------:R-:W3:Y:S04]  /*f100*/  LDL.LU R8, [R1+0x34] ;  /* 0x0000340001087983 */ /* 0x000ee80000300800 */
[----:B------:R-:W4:Y:S01]  /*f110*/  LDL.LU R12, [R1+0x64] ;  /* 0x00006400010c7983 */ /* 0x000f220000300800 */
[----:B------:R-:W-:Y:S01]  /*f120*/  ISETP.LT.AND P6, PT, R14, c[0x0][0x178], !P1 ;  /* 0x00005e000e007a0c */ /* 0x000fe20004fc1270 */
[----:B------:R-:W-:Y:S02]  /*f130*/  IMAD.WIDE R28, R0, 0x2, R4 ;  /* 0x00000002001c7825 */ /* 0x000fe400078e0204 */
[----:B----4-:R0:W-:Y:S04]  /*f140*/  @P4 STG.E.U16 [R22.64], R12 ;  /* 0x0000000c16004986 */ /* 0x0101e8000c101504 */
[----:B---3--:R1:W-:Y:S04]  /*f150*/  @P5 STG.E.U16 [R20.64], R8 ;  /* 0x0000000814005986 */ /* 0x0083e8000c101504 */
[----:B0-----:R-:W3:Y:S04]  /*f160*/  LDL.LU.64 R22, [R1+0x878] ;  /* 0x0008780001167983 */ /* 0x001ee80000300a00 */
[----:B-1----:R-:W4:Y:S01]  /*f170*/  LDL.LU.64 R20, [R1+0x870] ;  /* 0x0008700001147983 */ /* 0x002f220000300a00 */
[----:B------:R-:W-:-:S02]  /*f180*/  ISETP.LT.AND P4, PT, R18, c[0x0][0x178], !P1 ;  /* 0x00005e0012007a0c */ /* 0x000fc40004f81270 */
[----:B------:R-:W-:Y:S01]  /*f190*/  ISETP.LT.AND P5, PT, R15, c[0x0][0x178], !P1 ;  /* 0x00005e000f007a0c */ /* 0x000fe20004fa1270 */
[----:B------:R0:W-:Y:S04]  /*f1a0*/  @P3 STG.E.U16 [R26.64], R9 ;  /* 0x000000091a003986 */ /* 0x0001e8000c101504 */
[----:B------:R1:W-:Y:S04]  /*f1b0*/  @P6 STG.E.U16 [R28.64], R16 ;  /* 0x000000101c006986 */ /* 0x0003e8000c101504 */
[----:B------:R-:W2:Y:S01]  /*f1c0*/  LDL.LU R11, [R1+0x24] ;  /* 0x00002400010b7983 */ /* 0x000ea20000300800 */
[----:B0-----:R-:W-:-:S04]  /*f1d0*/  IMAD.WIDE R26, R0, 0x2, R6 ;  /* 0x00000002001a7825 */ /* 0x001fc800078e0206 */
[----:B-1----:R-:W-:Y:S01]  /*f1e0*/  IMAD.WIDE R28, R0, 0x2, R24 ;  /* 0x00000002001c7825 */ /* 0x002fe200078e0218 */
[----:B------:R-:W-:Y:S02]  /*f1f0*/  PRMT R16, R9, 0x7632, R16 ;  /* 0x0000763209107816 */ /* 0x000fe40000000010 */
[----:B---3--:R-:W-:Y:S02]  /*f200*/  ISETP.LT.AND P6, PT, R23, c[0x0][0x178], !P1 ;  /* 0x00005e0017007a0c */ /* 0x008fe40004fc1270 */
[----:B------:R-:W-:Y:S02]  /*f210*/  PRMT R22, R12, 0x7632, R22 ;  /* 0x000076320c167816 */ /* 0x000fe40000000016 */
[----:B------:R-:W-:Y:S02]  /*f220*/  ISETP.LT.AND P1, PT, R14, c[0x0][0x178], !P2 ;  /* 0x00005e000e007a0c */ /* 0x000fe40005721270 */
[----:B----4-:R-:W-:Y:S01]  /*f230*/  PRMT R20, R8, 0x7632, R20 ;  /* 0x0000763208147816 */ /* 0x010fe20000000014 */
[C---:B------:R-:W-:Y:S01]  /*f240*/  IMAD.WIDE R8, R0.reuse, 0x2, R2 ;  /* 0x0000000200087825 */ /* 0x040fe200078e0202 */
[----:B------:R-:W-:Y:S01]  /*f250*/  IADD3 R0, R0, c[0x0][0x198], RZ ;  /* 0x0000660000007a10 */ /* 0x000fe20007ffe0ff */
[----:B------:R-:W-:Y:S01]  /*f260*/  @P4 STG.E.U16 [R28.64], R22 ;  /* 0x000000161c004986 */ /* 0x000fe2000c101504 */
[----:B------:R-:W-:-:S03]  /*f270*/  IADD3 R12, R19, 0xc, RZ ;  /* 0x0000000c130c7810 */ /* 0x000fc60007ffe0ff */
[----:B------:R-:W-:Y:S04]  /*f280*/  @P5 STG.E.U16 [R26.64], R20 ;  /* 0x000000141a005986 */ /* 0x000fe8000c101504 */
[----:B------:R0:W-:Y:S01]  /*f290*/  @P6 STG.E.U16 [R8.64], R16 ;  /* 0x0000001008006986 */ /* 0x0001e2000c101504 */
[----:B------:R-:W-:Y:S02]  /*f2a0*/  ISETP.LT.AND P4, PT, R18, c[0x0][0x178], !P2 ;  /* 0x00005e0012007a0c */ /* 0x000fe40005781270 */
[----:B------:R-:W-:Y:S01]  /*f2b0*/  ISETP.LT.AND P5, PT, R15, c[0x0][0x178], !P2 ;  /* 0x00005e000f007a0c */ /* 0x000fe200057a1270 */
[----:B------:R1:W-:Y:S01]  /*f2c0*/  STL [R1+0x86c], R23 ;  /* 0x00086c1701007387 */ /* 0x0003e20000100800 */
[----:B------:R-:W-:Y:S02]  /*f2d0*/  ISETP.GE.AND P3, PT, R12, c[0x0][0x17c], PT ;  /* 0x00005f000c007a0c */ /* 0x000fe40003f66270 */
[----:B------:R-:W-:Y:S01]  /*f2e0*/  ISETP.LT.AND P2, PT, R23, c[0x0][0x178], !P2 ;  /* 0x00005e0017007a0c */ /* 0x000fe20005741270 */
[----:B0-----:R-:W-:Y:S01]  /*f2f0*/  IMAD.WIDE R8, R0, 0x2, R4 ;  /* 0x0000000200087825 */ /* 0x001fe200078e0204 */
[----:B--2---:R-:W-:-:S02]  /*f300*/  PRMT R20, R10, 0x7632, R20 ;  /* 0x000076320a147816 */ /* 0x004fc40000000014 */
[C---:B------:R-:W-:Y:S01]  /*f310*/  IADD3 R12, R0.reuse, c[0x0][0x198], RZ ;  /* 0x00006600000c7a10 */ /* 0x040fe20007ffe0ff */
[C---:B-1----:R-:W-:Y:S01]  /*f320*/  IMAD.WIDE R22, R0.reuse, 0x2, R24 ;  /* 0x0000000200167825 */ /* 0x042fe200078e0218 */
[----:B------:R0:W-:Y:S03]  /*f330*/  @P1 STG.E.U16 [R8.64], R10 ;  /* 0x0000000a08001986 */ /* 0x0001e6000c101504 */
[C---:B------:R-:W-:Y:S01]  /*f340*/  IMAD.WIDE R26, R0.reuse, 0x2, R2 ;  /* 0x00000002001a7825 */ /* 0x040fe200078e0202 */
[----:B0-----:R-:W2:Y:S03]  /*f350*/  LDL.LU R10, [R1+0x104] ;  /* 0x00010400010a7983 */ /* 0x001ea60000300800 */
[----:B------:R-:W-:Y:S02]  /*f360*/  IMAD.WIDE R8, R0, 0x2, R6 ;  /* 0x0000000200087825 */ /* 0x000fe400078e0206 */
[----:B------:R-:W3:Y:S01]  /*f370*/  LDL.LU R0, [R1+0x54] ;  /* 0x0000540001007983 */ /* 0x000ee20000300800 */
[----:B------:R-:W-:Y:S01]  /*f380*/  ISETP.LT.AND P6, PT, R14, c[0x0][0x178], !P0 ;  /* 0x00005e000e007a0c */ /* 0x000fe200047c1270 */
[----:B------:R-:W-:-:S02]  /*f390*/  IMAD.WIDE R28, R12, 0x2, R4 ;  /* 0x000000020c1c7825 */ /* 0x000fc400078e0204 */
[----:B---3--:R0:W-:Y:S04]  /*f3a0*/  @P4 STG.E.U16 [R22.64], R0 ;  /* 0x0000000016004986 */ /* 0x0081e8000c101504 */
[----:B0-----:R-:W3:Y:S01]  /*f3b0*/  LDL.LU R23, [R1+0x86c] ;  /* 0x00086c0001177983 */ /* 0x001ee20000300800 */
[----:B------:R-:W-:-:S03]  /*f3c0*/  ISETP.LT.AND P4, PT, R18, c[0x0][0x178], !P0 ;  /* 0x00005e0012007a0c */ /* 0x000fc60004781270 */
[----:B------:R0:W-:Y:S01]  /*f3d0*/  @P5 STG.E.U16 [R8.64], R11 ;  /* 0x0000000b08005986 */ /* 0x0001e2000c101504 */
[----:B------:R-:W-:-:S03]  /*f3e0*/  ISETP.LT.AND P5, PT, R15, c[0x0][0x178], !P0 ;  /* 0x00005e000f007a0c */ /* 0x000fc600047a1270 */
[----:B------:R1:W-:Y:S01]  /*f3f0*/  @P2 STG.E.U16 [R26.64], R13 ;  /* 0x0000000d1a002986 */ /* 0x0003e2000c101504 */
[----:B------:R-:W-:-:S03]  /*f400*/  IADD3 R16, R19, 0xd, RZ ;  /* 0x0000000d13107810 */ /* 0x000fc60007ffe0ff */
[----:B------:R4:W-:Y:S01]  /*f410*/  @P6 STG.E.U16 [R28.64], R20 ;  /* 0x000000141c006986 */ /* 0x0009e2000c101504 */
[----:B------:R-:W-:Y:S02]  /*f420*/  ISETP.GE.AND P1, PT, R16, c[0x0][0x17c], PT ;  /* 0x00005f0010007a0c */ /* 0x000fe40003f26270 */
[----:B------:R-:W-:Y:S01]  /*f430*/  PRMT R16, R11, 0x7632, R16 ;  /* 0x000076320b107816 */ /* 0x000fe20000000010 */
[C---:B0-----:R-:W-:Y:S01]  /*f440*/  IMAD.WIDE R8, R12.reuse, 0x2, R2 ;  /* 0x000000020c087825 */ /* 0x041fe200078e0202 */
[----:B------:R-:W3:Y:S03]  /*f450*/  LDL.LU R22, [R1+0xe4] ;  /* 0x0000e40001167983 */ /* 0x000ee60000300800 */
[----:B-1----:R-:W-:Y:S01]  /*f460*/  IMAD.WIDE R26, R12, 0x2, R6 ;  /* 0x000000020c1a7825 */ /* 0x002fe200078e0206 */
[----:B------:R-:W-:Y:S01]  /*f470*/  PRMT R13, R13, 0x7632, R13 ;  /* 0x000076320d0d7816 */ /* 0x000fe2000000000d */
[----:B------:R-:W3:Y:S01]  /*f480*/  LDL.LU R11, [R1+0x114] ;  /* 0x00011400010b7983 */ /* 0x000ee20000300800 */
[----:B----4-:R-:W-:Y:S01]  /*f490*/  PRMT R20, R0, 0x7632, R20 ;  /* 0x0000763200147816 */ /* 0x010fe20000000014 */
[C---:B------:R-:W-:Y:S01]  /*f4a0*/  IMAD.WIDE R28, R12.reuse, 0x2, R24 ;  /* 0x000000020c1c7825 */ /* 0x040fe200078e0218 */
[----:B------:R-:W-:-:S04]  /*f4b0*/  IADD3 R12, R12, c[0x0][0x198], RZ ;  /* 0x000066000c0c7a10 */ /* 0x000fc80007ffe0ff */
[----:B------:R2:W-:Y:S04]  /*f4c0*/  @P4 STG.E.U16 [R28.64], R20 ;  /* 0x000000141c004986 */ /* 0x0005e8000c101504 */
[----:B------:R0:W-:Y:S01]  /*f4d0*/  @P5 STG.E.U16 [R26.64], R16 ;  /* 0x000000101a005986 */ /* 0x0001e2000c101504 */
[----:B--2---:R-:W-:Y:S02]  /*f4e0*/  PRMT R20, R10, 0x7632, R20 ;  /* 0x000076320a147816 */ /* 0x004fe40000000014 */
[----:B0-----:R-:W-:Y:S02]  /*f4f0*/  IADD3 R16, R19, 0xf, RZ ;  /* 0x0000000f13107810 */ /* 0x001fe40007ffe0ff */
[----:B---3--:R-:W-:Y:S02]  /*f500*/  ISETP.LT.AND P6, PT, R23, c[0x0][0x178], !P0 ;  /* 0x00005e0017007a0c */ /* 0x008fe400047c1270 */
[----:B------:R-:W-:-:S11]  /*f510*/  ISETP.LT.AND P0, PT, R14, c[0x0][0x178], !P3 ;  /* 0x00005e000e007a0c */ /* 0x000fd60005f01270 */
[----:B------:R0:W-:Y:S02]  /*f520*/  @P6 STG.E.U16 [R8.64], R13 ;  /* 0x0000000d08006986 */ /* 0x0001e4000c101504 */
[----:B0-----:R-:W-:-:S05]  /*f530*/  IMAD.WIDE R8, R12, 0x2, R4 ;  /* 0x000000020c087825 */ /* 0x001fca00078e0204 */
[----:B------:R0:W-:Y:S01]  /*f540*/  @P0 STG.E.U16 [R8.64], R10 ;  /* 0x0000000a08000986 */ /* 0x0001e2000c101504 */
[----:B------:R-:W-:-:S03]  /*f550*/  ISETP.GE.AND P0, PT, R16, c[0x0][0x17c], PT ;  /* 0x00005f0010007a0c */ /* 0x000fc60003f06270 */
[----:B0-----:R-:W2:Y:S04]  /*f560*/  LDL.LU R10, [R1+0xd4] ;  /* 0x0000d400010a7983 */ /* 0x001ea80000300800 */
[----:B------:R-:W3:Y:S01]  /*f570*/  LDL.LU R16, [R1+0x44] ;  /* 0x0000440001107983 */ /* 0x000ee20000300800 */
[----:B------:R-:W-:Y:S02]  /*f580*/  ISETP.LT.AND P4, PT, R18, c[0x0][0x178], !P3 ;  /* 0x00005e0012007a0c */ /* 0x000fe40005f81270 */
[----:B------:R-:W-:Y:S02]  /*f590*/  IADD3 R0, R19, 0xe, RZ ;  /* 0x0000000e13007810 */ /* 0x000fe40007ffe0ff */
[----:B------:R-:W-:Y:S02]  /*f5a0*/  ISETP.LT.AND P5, PT, R15, c[0x0][0x178], !P3 ;  /* 0x00005e000f007a0c */ /* 0x000fe40005fa1270 */
[----:B------:R-:W-:-:S02]  /*f5b0*/  ISETP.LT.AND P3, PT, R23, c[0x0][0x178], !P3 ;  /* 0x00005e0017007a0c */ /* 0x000fc40005f61270 */
[----:B------:R-:W-:Y:S01]  /*f5c0*/  ISETP.LT.AND P6, PT, R14, c[0x0][0x178], !P1 ;  /* 0x00005e000e007a0c */ /* 0x000fe20004fc1270 */
[----:B------:R-:W-:Y:S01]  /*f5d0*/  IMAD.WIDE R26, R12, 0x2, R24 ;  /* 0x000000020c1a7825 */ /* 0x000fe200078e0218 */
[----:B------:R-:W-:Y:S02]  /*f5e0*/  ISETP.GE.AND P2, PT, R0, c[0x0][0x17c], PT ;  /* 0x00005f0000007a0c */ /* 0x000fe40003f46270 */
[C---:B------:R-:W-:Y:S01]  /*f5f0*/  IADD3 R0, R12.reuse, c[0x0][0x198], RZ ;  /* 0x000066000c007a10 */ /* 0x040fe20007ffe0ff */
[----:B------:R-:W-:Y:S01]  /*f600*/  IMAD.WIDE R8, R12, 0x2, R6 ;  /* 0x000000020c087825 */ /* 0x000fe200078e0206 */
[----:B------:R0:W-:Y:S01]  /*f610*/  @P4 STG.E.U16 [R26.64], R22 ;  /* 0x000000161a004986 */ /* 0x0001e2000c101504 */
[----:B------:R-:W-:Y:S02]  /*f620*/  ISETP.LT.AND P4, PT, R18, c[0x0][0x178], !P1 ;  /* 0x00005e0012007a0c */ /* 0x000fe40004f81270 */
[----:B------:R-:W-:-:S04]  /*f630*/  IMAD.WIDE R12, R12, 0x2, R2 ;  /* 0x000000020c0c7825 */ /* 0x000fc800078e0202 */
[----:B------:R-:W-:-:S04]  /*f640*/  IMAD.WIDE R28, R0, 0x2, R4 ;  /* 0x00000002001c7825 */ /* 0x000fc800078e0204 */
[----:B0-----:R-:W-:Y:S01]  /*f650*/  IMAD.WIDE R26, R0, 0x2, R2 ;  /* 0x00000002001a7825 */ /* 0x001fe200078e0202 */
[----:B---3--:R0:W-:Y:S01]  /*f660*/  @P5 STG.E.U16 [R8.64], R16 ;  /* 0x0000001008005986 */ /* 0x0081e2000c101504 */
[----:B------:R-:W-:-:S03]  /*f670*/  ISETP.LT.AND P5, PT, R15, c[0x0][0x178], !P1 ;  /* 0x00005e000f007a0c */ /* 0x000fc60004fa1270 */
[----:B------:R1:W-:Y:S04]  /*f680*/  @P3 STG.E.U16 [R12.64], R17 ;  /* 0x000000110c003986 */ /* 0x0003e8000c101504 */
[----:B------:R3:W-:Y:S01]  /*f690*/  @P6 STG.E.U16 [R28.64], R20 ;  /* 0x000000141c006986 */ /* 0x0007e2000c101504 */
[----:B------:R-:W-:Y:S01]  /*f6a0*/  ISETP.LT.AND P6, PT, R23, c[0x0][0x178], !P1 ;  /* 0x00005e0017007a0c */ /* 0x000fe20004fc1270 */
[----:B0-----:R-:W-:Y:S01]  /*f6b0*/  IMAD.WIDE R8, R0, 0x2, R24 ;  /* 0x0000000200087825 */ /* 0x001fe200078e0218 */
[----:B------:R-:W-:-:S03]  /*f6c0*/  ISETP.LT.AND P1, PT, R14, c[0x0][0x178], !P2 ;  /* 0x00005e000e007a0c */ /* 0x000fc60005721270 */
[----:B-1----:R-:W-:Y:S01]  /*f6d0*/  IMAD.WIDE R12, R0, 0x2, R6 ;  /* 0x00000002000c7825 */ /* 0x002fe200078e0206 */
[----:B---3--:R-:W-:Y:S02]  /*f6e0*/  PRMT R29, R22, 0x7632, R29 ;  /* 0x00007632161d7816 */ /* 0x008fe4000000001d */
[----:B------:R-:W3:Y:S01]  /*f6f0*/  LDL.LU R22, [R1+0x868] ;  /* 0x0008680001167983 */ /* 0x000ee20000300800 */
[----:B------:R-:W-:Y:S02]  /*f700*/  PRMT R28, R16, 0x7632, R28 ;  /* 0x00007632101c7816 */ /* 0x000fe4000000001c */
[----:B------:R-:W-:Y:S01]  /*f710*/  PRMT R20, R17, 0x7632, R20 ;  /* 0x0000763211147816 */ /* 0x000fe20000000014 */
[----:B------:R-:W4:Y:S01]  /*f720*/  LDL.LU R14, [R1+0x864] ;  /* 0x00086400010e7983 */ /* 0x000f220000300800 */
[----:B------:R-:W-:-:S03]  /*f730*/  IADD3 R16, R0, c[0x0][0x198], RZ ;  /* 0x0000660000107a10 */ /* 0x000fc60007ffe0ff */
[----:B------:R0:W-:Y:S04]  /*f740*/  @P4 STG.E.U16 [R8.64], R29 ;  /* 0x0000001d08004986 */ /* 0x0001e8000c101504 */
[----:B------:R1:W-:Y:S04]  /*f750*/  @P5 STG.E.U16 [R12.64], R28 ;  /* 0x0000001c0c005986 */ /* 0x0003e8000c101504 */
[----:B------:R2:W-:Y:S04]  /*f760*/  @P6 STG.E.U16 [R26.64], R20 ;  /* 0x000000141a006986 */ /* 0x0005e8000c101504 */
[----:B0-----:R-:W3:Y:S01]  /*f770*/  LDL.LU R29, [R1+0x810] ;  /* 0x00081000011d7983 */ /* 0x001ee20000300800 */
[----:B------:R-:W-:Y:S01]  /*f780*/  IMAD.WIDE R8, R16, 0x2, R4 ;  /* 0x0000000210087825 */ /* 0x000fe200078e0204 */
[----:B-1----:R-:W-:-:S02]  /*f790*/  PRMT R28, R11, 0x7632, R28 ;  /* 0x000076320b1c7816 */ /* 0x002fc4000000001c */
[----:B--2---:R-:W-:Y:S02]  /*f7a0*/  IADD3 R20, R19, 0x11, RZ ;  /* 0x0000001113147810 */ /* 0x004fe40007ffe0ff */
[----:B------:R0:W-:Y:S02]  /*f7b0*/  @P1 STG.E.U16 [R8.64], R11 ;  /* 0x0000000b08001986 */ /* 0x0001e4000c101504 */
[----:B------:R-:W-:Y:S02]  /*f7c0*/  ISETP.GE.AND P1, PT, R20, c[0x0][0x17c], PT ;  /* 0x00005f0014007a0c */ /* 0x000fe40003f26270 */
[----:B0-----:R-:W2:Y:S04]  /*f7d0*/  LDL.LU R11, [R1+0xa8] ;  /* 0x0000a800010b7983 */ /* 0x001ea80000300800 */
[----:B------:R-:W2:Y:S01]  /*f7e0*/  LDL.LU R20, [R1+0x14] ;  /* 0x0000140001147983 */ /* 0x000ea20000300800 */
[----:B------:R-:W-:-:S02]  /*f7f0*/  ISETP.LT.AND P4, PT, R18, c[0x0][0x178], !P2 ;  /* 0x00005e0012007a0c */ /* 0x000fc40005781270 */
[----:B------:R-:W-:Y:S02]  /*f800*/  ISETP.LT.AND P5, PT, R15, c[0x0][0x178], !P2 ;  /* 0x00005e000f007a0c */ /* 0x000fe400057a1270 */
[----:B------:R-:W-:Y:S01]  /*f810*/  ISETP.LT.AND P2, PT, R23, c[0x0][0x178], !P2 ;  /* 0x00005e0017007a0c */ /* 0x000fe20005741270 */
[C---:B------:R-:W-:Y:S01]  /*f820*/  IMAD.WIDE R8, R16.reuse, 0x2, R24 ;  /* 0x0000000210087825 */ /* 0x040fe200078e0218 */
[----:B------:R-:W-:Y:S02]  /*f830*/  IADD3 R17, R19, 0x10, RZ ;  /* 0x0000001013117810 */ /* 0x000fe40007ffe0ff */
[C---:B------:R-:W-:Y:S01]  /*f840*/  IADD3 R0, R16.reuse, c[0x0][0x198], RZ ;  /* 0x0000660010007a10 */ /* 0x040fe20007ffe0ff */
[----:B------:R-:W-:Y:S01]  /*f850*/  IMAD.WIDE R12, R16, 0x2, R6 ;  /* 0x00000002100c7825 */ /* 0x000fe200078e0206 */
[----:B------:R-:W-:-:S03]  /*f860*/  ISETP.GE.AND P3, PT, R17, c[0x0][0x17c], PT ;  /* 0x00005f0011007a0c */ /* 0x000fc60003f66270 */
[----:B------:R-:W-:Y:S01]  /*f870*/  IMAD.WIDE R16, R16, 0x2, R2 ;  /* 0x0000000210107825 */ /* 0x000fe200078e0202 */
[----:B------:R0:W-:Y:S01]  /*f880*/  @P4 STG.E.U16 [R8.64], R10 ;  /* 0x0000000a08004986 */ /* 0x0001e2000c101504 */
[----:B------:R-:W-:Y:S02]  /*f890*/  ISETP.LT.AND P4, PT, R18, c[0x0][0x178], !P0 ;  /* 0x00005e0012007a0c */ /* 0x000fe40004781270 */
[----:B------:R-:W-:-:S04]  /*f8a0*/  IMAD.WIDE R26, R0, 0x2, R4 ;  /* 0x00000002001a7825 */ /* 0x000fc800078e0204 */
[----:B0-----:R-:W-:Y:S01]  /*f8b0*/  IMAD.WIDE R8, R0, 0x2, R24 ;  /* 0x0000000200087825 */ /* 0x001fe200078e0218 */
[----:B---3--:R-:W-:Y:S01]  /*f8c0*/  ISETP.LT.AND P6, PT, R29, c[0x0][0x178], !P0 ;  /* 0x00005e001d007a0c */ /* 0x008fe200047c1270 */
[----:B--2---:R0:W-:Y:S01]  /*f8d0*/  @P5 STG.E.U16 [R12.64], R20 ;  /* 0x000000140c005986 */ /* 0x0041e2000c101504 */
[----:B------:R-:W-:-:S03]  /*f8e0*/  ISETP.LT.AND P5, PT, R15, c[0x0][0x178], !P0 ;  /* 0x00005e000f007a0c */ /* 0x000fc600047a1270 */
[----:B------:R1:W-:Y:S01]  /*f8f0*/  @P2 STG.E.U16 [R16.64], R21 ;  /* 0x0000001510002986 */ /* 0x0003e2000c101504 */
[----:B------:R-:W-:-:S07]  /*f900*/  ISETP.LT.AND P2, PT, R29, c[0x0][0x178], !P3 ;  /* 0x00005e001d007a0c */ /* 0x000fce0005f41270 */
[----:B------:R2:W-:Y:S01]  /*f910*/  @P6 STG.E.U16 [R26.64], R28 ;  /* 0x0000001c1a006986 */ /* 0x0005e2000c101504 */
[----:B------:R-:W-:Y:S01]  /*f920*/  ISETP.LT.AND P6, PT, R23, c[0x0][0x178], !P0 ;  /* 0x00005e0017007a0c */ /* 0x000fe200047c1270 */
[C---:B0-----:R-:W-:Y:S01]  /*f930*/  IMAD.WIDE R12, R0.reuse, 0x2, R6 ;  /* 0x00000002000c7825 */ /* 0x041fe200078e0206 */
[----:B-1----:R-:W-:Y:S02]  /*f940*/  IADD3 R16, R0, c[0x0][0x198], RZ ;  /* 0x0000660000107a10 */ /* 0x002fe40007ffe0ff */
[----:B--2---:R-:W-:Y:S02]  /*f950*/  PRMT R28, R10, 0x7632, R28 ;  /* 0x000076320a1c7816 */ /* 0x004fe4000000001c */
[----:B------:R-:W-:Y:S01]  /*f960*/  IADD3 R27, R19, 0x12, RZ ;  /* 0x00000012131b7810 */ /* 0x000fe20007ffe0ff */
[----:B------:R-:W2:Y:S01]  /*f970*/  LDL.LU R10, [R1+0x860] ;  /* 0x00086000010a7983 */ /* 0x000ea20000300800 */
[----:B------:R-:W-:Y:S02]  /*f980*/  PRMT R17, R20, 0x7632, R17 ;  /* 0x0000763214117816 */ /* 0x000fe40000000011 */
[----:B------:R-:W-:Y:S01]  /*f990*/  PRMT R26, R21, 0x7632, R26 ;  /* 0x00007632151a7816 */ /* 0x000fe2000000001a */
[----:B------:R-:W-:Y:S01]  /*f9a0*/  IMAD.WIDE R20, R0, 0x2, R2 ;  /* 0x0000000200147825 */ /* 0x000fe200078e0202 */
[----:B------:R0:W-:Y:S01]  /*f9b0*/  @P4 STG.E.U16 [R8.64], R28 ;  /* 0x0000001c08004986 */ /* 0x0001e2000c101504 */
[----:B------:R-:W-:-:S02]  /*f9c0*/  ISETP.GE.AND P0, PT, R27, c[0x0][0x17c], PT ;  /* 0x00005f001b007a0c */ /* 0x000fc40003f06270 */
[----:B------:R-:W-:Y:S01]  /*f9d0*/  IADD3 R27, R19, 0x13, RZ ;  /* 0x00000013131b7810 */ /* 0x000fe20007ffe0ff */
[----:B------:R-:W-:Y:S01]  /*f9e0*/  @P5 STG.E.U16 [R12.64], R17 ;  /* 0x000000110c005986 */ /* 0x000fe2000c101504 */
[----:B------:R-:W-:-:S03]  /*f9f0*/  PRMT R0, R11, 0x7632, R0 ;  /* 0x000076320b007816 */ /* 0x000fc60000000000 */
[----:B------:R-:W-:Y:S01]  /*fa00*/  @P6 STG.E.U16 [R20.64], R26 ;  /* 0x0000001a14006986 */ /* 0x000fe2000c101504 */
[----:B0-----:R-:W-:-:S03]  /*fa10*/  IMAD.WIDE R8, R16, 0x2, R4 ;  /* 0x0000000210087825 */ /* 0x001fc600078e0204 */
[----:B------:R-:W3:Y:S04]  /*fa20*/  LDL.LU R28, [R1+0x38] ;  /* 0x00003800011c7983 */ /* 0x000ee80000300800 */
[----:B------:R0:W-:Y:S01]  /*fa30*/  @P2 STG.E.U16 [R8.64], R11 ;  /* 0x0000000b08002986 */ /* 0x0001e2000c101504 */
[----:B------:R-:W-:-:S03]  /*fa40*/  ISETP.GE.AND P2, PT, R27, c[0x0][0x17c], PT ;  /* 0x00005f001b007a0c */ /* 0x000fc60003f46270 */
[----:B0-----:R-:W2:Y:S04]  /*fa50*/  LDL.LU R11, [R1+0xc8] ;  /* 0x0000c800010b7983 */ /* 0x001ea80000300800 */
[----:B------:R-:W2:Y:S01]  /*fa60*/  LDL.LU R27, [R1+0x68] ;  /* 0x00006800011b7983 */ /* 0x000ea20000300800 */
[----:B------:R-:W-:Y:S02]  /*fa70*/  ISETP.LT.AND P4, PT, R18, c[0x0][0x178], !P3 ;  /* 0x00005e0012007a0c */ /* 0x000fe40005f81270 */
[----:B------:R-:W-:Y:S02]  /*fa80*/  ISETP.LT.AND P5, PT, R15, c[0x0][0x178], !P3 ;  /* 0x00005e000f007a0c */ /* 0x000fe40005fa1270 */
[----:B------:R-:W-:Y:S02]  /*fa90*/  ISETP.LT.AND P3, PT, R23, c[0x0][0x178], !P3 ;  /* 0x00005e0017007a0c */ /* 0x000fe40005f61270 */
[----:B------:R-:W-:-:S02]  /*faa0*/  ISETP.LT.AND P6, PT, R29, c[0x0][0x178], !P1 ;  /* 0x00005e001d007a0c */ /* 0x000fc40004fc1270 */
[C---:B------:R-:W-:Y:S01]  /*fab0*/  IADD3 R26, R16.reuse, c[0x0][0x198], RZ ;  /* 0x00006600101a7a10 */ /* 0x040fe20007ffe0ff */
[----:B------:R-:W-:-:S04]  /*fac0*/  IMAD.WIDE R8, R16, 0x2, R24 ;  /* 0x0000000210087825 */ /* 0x000fc800078e0218 */
[----:B------:R-:W-:-:S04]  /*fad0*/  IMAD.WIDE R12, R16, 0x2, R6 ;  /* 0x00000002100c7825 */ /* 0x000fc800078e0206 */
[----:B------:R-:W-:-:S04]  /*fae0*/  IMAD.WIDE R16, R16, 0x2, R2 ;  /* 0x0000000210107825 */ /* 0x000fc800078e0202 */
[----:B------:R-:W-:Y:S01]  /*faf0*/  IMAD.WIDE R20, R26, 0x2, R4 ;  /* 0x000000021a147825 */ /* 0x000fe200078e0204 */
[----:B--2---:R0:W-:Y:S01]  /*fb00*/  @P4 STG.E.U16 [R8.64], R27 ;  /* 0x0000001b08004986 */ /* 0x0041e2000c101504 */
[----:B------:R-:W-:-:S03]  /*fb10*/  ISETP.LT.AND P4, PT, R18, c[0x0][0x178], !P1 ;  /* 0x00005e0012007a0c */ /* 0x000fc60004f81270 */
[----:B---3--:R-:W-:Y:S01]  /*fb20*/  @P5 STG.E.U16 [R12.64], R28 ;  /* 0x0000001c0c005986 */ /* 0x008fe2000c101504 */
[----:B------:R-:W-:-:S03]  /*fb30*/  ISETP.LT.AND P5, PT, R15, c[0x0][0x178], !P1 ;  /* 0x00005e000f007a0c */ /* 0x000fc60004fa1270 */
[----:B------:R1:W-:Y:S04]  /*fb40*/  @P3 STG.E.U16 [R16.64], R10 ;  /* 0x0000000a10003986 */ /* 0x0003e8000c101504 */
[----:B------:R2:W-:Y:S01]  /*fb50*/  @P6 STG.E.U16 [R20.64], R0 ;  /* 0x0000000014006986 */ /* 0x0005e2000c101504 */
[----:B------:R-:W-:Y:S02]  /*fb60*/  ISETP.LT.AND P6, PT, R23, c[0x0][0x178], !P1 ;  /* 0x00005e0017007a0c */ /* 0x000fe40004fc1270 */
[----:B------:R-:W-:Y:S01]  /*fb70*/  ISETP.LT.AND P1, PT, R29, c[0x0][0x178], !P0 ;  /* 0x00005e001d007a0c */ /* 0x000fe20004721270 */
[----:B0-----:R-:W-:Y:S01]  /*fb80*/  IMAD.WIDE R8, R26, 0x2, R24 ;  /* 0x000000021a087825 */ /* 0x001fe200078e0218 */
[----:B-1----:R-:W-:-:S03]  /*fb90*/  PRMT R10, R28, 0x7632, R10 ;  /* 0x000076321c0a7816 */ /* 0x002fc6000000000a */
[----:B------:R-:W-:Y:S01]  /*fba0*/  IMAD.WIDE R12, R26, 0x2, R6 ;  /* 0x000000021a0c7825 */ /* 0x000fe200078e0206 */
[----:B--2---:R-:W-:-:S03]  /*fbb0*/  PRMT R0, R27, 0x7632, R0 ;  /* 0x000076321b007816 */ /* 0x004fc60000000000 */
[C---:B------:R-:W-:Y:S01]  /*fbc0*/  IMAD.WIDE R16, R26.reuse, 0x2, R2 ;  /* 0x000000021a107825 */ /* 0x040fe200078e0202 */
[----:B------:R-:W-:Y:S02]  /*fbd0*/  IADD3 R26, R26, c[0x0][0x198], RZ ;  /* 0x000066001a1a7a10 */ /* 0x000fe40007ffe0ff */
[----:B------:R-:W-:Y:S01]  /*fbe0*/  PRMT R20, R10, 0x7632, R20 ;  /* 0x000076320a147816 */ /* 0x000fe20000000014 */
[----:B------:R0:W-:Y:S01]  /*fbf0*/  @P4 STG.E.U16 [R8.64], R0 ;  /* 0x0000000008004986 */ /* 0x0001e2000c101504 */
[----:B------:R-:W-:-:S03]  /*fc00*/  IADD3 R21, R19, 0x14, RZ ;  /* 0x0000001413157810 */ /* 0x000fc60007ffe0ff */
[----:B------:R1:W-:Y:S01]  /*fc10*/  @P5 STG.E.U16 [R12.64], R10 ;  /* 0x0000000a0c005986 */ /* 0x0003e2000c101504 */
[----:B------:R-:W-:-:S03]  /*fc20*/  ISETP.GE.AND P3, PT, R21, c[0x0][0x17c], PT ;  /* 0x00005f0015007a0c */ /* 0x000fc60003f66270 */
[----:B------:R2:W-:Y:S01]  /*fc30*/  @P6 STG.E.U16 [R16.64], R20 ;  /* 0x0000001410006986 */ /* 0x0005e2000c101504 */
[----:B0-----:R-:W-:-:S03]  /*fc40*/  IMAD.WIDE R8, R26, 0x2, R4 ;  /* 0x000000021a087825 */ /* 0x001fc600078e0204 */
[----:B------:R-:W3:Y:S01]  /*fc50*/  LDL.LU R21, [R1+0x28] ;  /* 0x0000280001157983 */ /* 0x000ee20000300800 */
[----:B-1----:R-:W-:-:S03]  /*fc60*/  PRMT R10, R11, 0x7632, R10 ;  /* 0x000076320b0a7816 */ /* 0x002fc6000000000a */
[----:B------:R0:W-:Y:S01]  /*fc70*/  @P1 STG.E.U16 [R8.64], R11 ;  /* 0x0000000b08001986 */ /* 0x0001e2000c101504 */
[----:B--2---:R-:W-:-:S04]  /*fc80*/  IADD3 R20, R19, 0x15, RZ ;  /* 0x0000001513147810 */ /* 0x004fc80007ffe0ff */
[----:B------:R-:W-:Y:S01]  /*fc90*/  ISETP.GE.AND P1, PT, R20, c[0x0][0x17c], PT ;  /* 0x00005f0014007a0c */ /* 0x000fe20003f26270 */
[----:B0-----:R-:W2:Y:S04]  /*fca0*/  LDL.LU R11, [R1+0x108] ;  /* 0x00010800010b7983 */ /* 0x001ea80000300800 */
[----:B------:R-:W2:Y:S04]  /*fcb0*/  LDL.LU R28, [R1+0xe8] ;  /* 0x0000e800011c7983 */ /* 0x000ea80000300800 */
[----:B------:R-:W2:Y:S01]  /*fcc0*/  LDL.LU R20, [R1+0x58] ;  /* 0x0000580001147983 */ /* 0x000ea20000300800 */
[----:B------:R-:W-:-:S02]  /*fcd0*/  ISETP.LT.AND P4, PT, R18, c[0x0][0x178], !P0 ;  /* 0x00005e0012007a0c */ /* 0x000fc40004781270 */
[----:B------:R-:W-:Y:S02]  /*fce0*/  ISETP.LT.AND P5, PT, R15, c[0x0][0x178], !P0 ;  /* 0x00005e000f007a0c */ /* 0x000fe400047a1270 */
[----:B------:R-:W-:Y:S01]  /*fcf0*/  ISETP.LT.AND P0, PT, R23, c[0x0][0x178], !P0 ;  /* 0x00005e0017007a0c */ /* 0x000fe20004701270 */
[C---:B------:R-:W-:Y:S01]  /*fd00*/  IMAD.WIDE R12, R26.reuse, 0x2, R24 ;  /* 0x000000021a0c7825 */ /* 0x040fe200078e0218 */
[C---:B------:R-:W-:Y:S02]  /*fd10*/  IADD3 R0, R26.reuse, c[0x0][0x198], RZ ;  /* 0x000066001a007a10 */ /* 0x040fe40007ffe0ff */
[----:B------:R-:W-:Y:S01]  /*fd20*/  ISETP.LT.AND P6, PT, R29, c[0x0][0x178], !P2 ;  /* 0x00005e001d007a0c */ /* 0x000fe200057c1270 */
[----:B------:R-:W-:-:S04]  /*fd30*/  IMAD.WIDE R8, R26, 0x2, R6 ;  /* 0x000000021a087825 */ /* 0x000fc800078e0206 */
[----:B------:R-:W-:-:S04]  /*fd40*/  IMAD.WIDE R26, R26, 0x2, R2 ;  /* 0x000000021a1a7825 */ /* 0x000fc800078e0202 */
[----:B------:R-:W-:Y:S01]  /*fd50*/  IMAD.WIDE R16, R0, 0x2, R4 ;  /* 0x0000000200107825 */ /* 0x000fe200078e0204 */
[----:B--2---:R-:W-:Y:S04]  /*fd60*/  @P4 STG.E.U16 [R12.64], R20 ;  /* 0x000000140c004986 */ /* 0x004fe8000c101504 */
[----:B---3--:R-:W-:Y:S04]  /*fd70*/  @P5 STG.E.U16 [R8.64], R21 ;  /* 0x0000001508005986 */ /* 0x008fe8000c101504 */
[----:B----4-:R0:W-:Y:S01]  /*fd80*/  @P0 STG.E.U16 [R26.64], R14 ;  /* 0x0000000e1a000986 */ /* 0x0101e2000c101504 */
[----:B------:R-:W-:-:S02]  /*fd90*/  ISETP.LT.AND P0, PT, R18, c[0x0][0x178], !P2 ;  /* 0x00005e0012007a0c */ /* 0x000fc40005701270 */
[----:B------:R-:W-:Y:S01]  /*fda0*/  ISETP.LT.AND P4, PT, R15, c[0x0][0x178], !P2 ;  /* 0x00005e000f007a0c */ /* 0x000fe20005781270 */
[----:B------:R1:W-:Y:S01]  /*fdb0*/  @P6 STG.E.U16 [R16.64], R10 ;  /* 0x0000000a10006986 */ /* 0x0003e2000c101504 */
[----:B------:R-:W-:Y:S02]  /*fdc0*/  ISETP.LT.AND P2, PT, R23, c[0x0][0x178], !P2 ;  /* 0x00005e0017007a0c */ /* 0x000fe40005741270 */
[----:B------:R-:W-:Y:S01]  /*fdd0*/  ISETP.LT.AND P6, PT, R29, c[0x0][0x178], !P3 ;  /* 0x00005e001d007a0c */ /* 0x000fe20005fc1270 */
[----:B------:R-:W2:Y:S01]  /*fde0*/  LDL.LU R15, [R1+0x48] ;  /* 0x00004800010f7983 */ /* 0x000ea20000300800 */
[----:B0-----:R-:W-:Y:S01]  /*fdf0*/  PRMT R26, R20, 0x7632, R26 ;  /* 0x00007632141a7816 */ /* 0x001fe2000000001a */
[----:B-1----:R-:W-:Y:S01]  /*fe00*/  IMAD.WIDE R16, R0, 0x2, R24 ;  /* 0x0000000200107825 */ /* 0x002fe200078e0218 */
[----:B------:R-:W-:Y:S02]  /*fe10*/  ISETP.LT.AND P5, PT, R18, c[0x0][0x178], !P3 ;  /* 0x00005e0012007a0c */ /* 0x000fe40005fa1270 */
[----:B------:R-:W-:-:S02]  /*fe20*/  PRMT R8, R21, 0x7632, R8 ;  /* 0x0000763215087816 */ /* 0x000fc40000000008 */
[----:B------:R0:W-:Y:S01]  /*fe30*/  @P0 STG.E.U16 [R16.64], R26 ;  /* 0x0000001a10000986 */ /* 0x0001e2000c101504 */
[C---:B------:R-:W-:Y:S01]  /*fe40*/  IADD3 R10, R0.reuse, c[0x0][0x198], RZ ;  /* 0x00006600000a7a10 */ /* 0x040fe20007ffe0ff */
[----:B------:R-:W-:Y:S01]  /*fe50*/  IMAD.WIDE R12, R0, 0x2, R6 ;  /* 0x00000002000c7825 */ /* 0x000fe200078e0206 */
[----:B------:R-:W-:Y:S02]  /*fe60*/  IADD3 R9, R19, 0x16, RZ ;  /* 0x0000001613097810 */ /* 0x000fe40007ffe0ff */
[----:B------:R-:W-:Y:S01]  /*fe70*/  PRMT R14, R14, 0x7632, R14 ;  /* 0x000076320e0e7816 */ /* 0x000fe2000000000e */
[----:B------:R-:W-:Y:S01]  /*fe80*/  IMAD.WIDE R20, R0, 0x2, R2 ;  /* 0x0000000200147825 */ /* 0x000fe200078e0202 */
[----:B0-----:R-:W3:Y:S03]  /*fe90*/  LDL.LU R26, [R1+0x820] ;  /* 0x00082000011a7983 */ /* 0x001ee60000300800 */
[C---:B------:R-:W-:Y:S01]  /*fea0*/  IMAD.WIDE R16, R10.reuse, 0x2, R4 ;  /* 0x000000020a107825 */ /* 0x040fe200078e0204 */
[----:B------:R-:W-:Y:S01]  /*feb0*/  ISETP.GE.AND P0, PT, R9, c[0x0][0x17c], PT ;  /* 0x00005f0009007a0c */ /* 0x000fe20003f06270 */
[----:B------:R0:W-:Y:S04]  /*fec0*/  @P4 STG.E.U16 [R12.64], R8 ;  /* 0x000000080c004986 */ /* 0x0001e8000c101504 */
[----:B------:R-:W-:Y:S04]  /*fed0*/  @P2 STG.E.U16 [R20.64], R14 ;  /* 0x0000000e14002986 */ /* 0x000fe8000c101504 */
[----:B------:R-:W-:Y:S01]  /*fee0*/  @P6 STG.E.U16 [R16.64], R11 ;  /* 0x0000000b10006986 */ /* 0x000fe2000c101504 */
[----:B0-----:R-:W-:-:S05]  /*fef0*/  IMAD.WIDE R8, R10, 0x2, R24 ;  /* 0x000000020a087825 */ /* 0x001fca00078e0218 */
[----:B------:R0:W-:Y:S01]  /*ff00*/  @P5 STG.E.U16 [R8.64], R28 ;  /* 0x0000001c08005986 */ /* 0x0001e2000c101504 */
[----:B------:R-:W-:-:S03]  /*ff10*/  ISETP.LT.AND P5, PT, R18, c[0x0][0x178], !P1 ;  /* 0x00005e0012007a0c */ /* 0x000fc60004fa1270 */
[----:B------:R-:W4:Y:S01]  /*ff20*/  LDL.LU R18, [R1+0x85c] ;  /* 0x00085c0001127983 */ /* 0x000f220000300800 */
[----:B------:R-:W-:Y:S02]  /*ff30*/  IADD3 R0, R19, 0x17, RZ ;  /* 0x0000001713007810 */ /* 0x000fe40007ffe0ff */
[----:B------:R-:W-:Y:S02]  /*ff40*/  ISETP.LT.AND P6, PT, R29, c[0x0][0x178], !P1 ;  /* 0x00005e001d007a0c */ /* 0x000fe40004fc1270 */
[----:B------:R-:W-:Y:S02]  /*ff50*/  ISETP.GE.AND P2, PT, R0, c[0x0][0x17c], PT ;  /* 0x00005f0000007a0c */ /* 0x000fe40003f46270 */
[C---:B------:R-:W-:Y:S01]  /*ff60*/  IADD3 R0, R10.reuse, c[0x0][0x198], RZ ;  /* 0x000066000a007a10 */ /* 0x040fe20007ffe0ff */
[C---:B0-----:R-:W-:Y:S01]  /*ff70*/  IMAD.WIDE R8, R10.reuse, 0x2, R6 ;  /* 0x000000020a087825 */ /* 0x041fe200078e0206 */
[----:B------:R-:W-:Y:S02]  /*ff80*/  PRMT R14, R11, 0x7632, R14 ;  /* 0x000076320b0e7816 */ /* 0x000fe4000000000e */
[----:B------:R-:W4:Y:S01]  /*ff90*/  LDL.LU R11, [R1+0x118] ;  /* 0x00011800010b7983 */ /* 0x000f220000300800 */
[----:B------:R-:W-:Y:S01]  /*ffa0*/  IMAD.WIDE R12, R10, 0x2, R2 ;  /* 0x000000020a0c7825 */ /* 0x000fe200078e0202 */
[----:B------:R-:W-:-:S02]  /*ffb0*/  PRMT R10, R28, 0x7632, R10 ;  /* 0x000076321c0a7816 */ /* 0x000fc4000000000a */
[----:B------:R-:W4:Y:S01]  /*ffc0*/  LDL.LU R27, [R1+0xd8] ;  /* 0x0000d800011b7983 */ /* 0x000f220000300800 */
[----:B------:R-:W-:-:S03]  /*ffd0*/  IMAD.WIDE R16, R0, 0x2, R4 ;  /* 0x0000000200107825 */ /* 0x000fc600078e0204 */
[----:B------:R-:W4:Y:S01]  /*ffe0*/  LDL.LU R28, [R1+0x18] ;  /* 0x00001800011c7983 */ /* 0x000f220000300800 */
[----:B------:R-:W-:Y:S01]  /*fff0*/  IMAD.WIDE R20, R0, 0x2, R24 ;  /* 0x0000000200147825 */ /* 0x000fe200078e0218 */
[----:B---3--:R-:W-:Y:S02]  /*10000*/  ISETP.LT.AND P4, PT, R26, c[0x0][0x178], !P3 ;  /* 0x00005e001a007a0c */ /* 0x008fe40005f81270 */
[----:B------:R-:W-:-:S11]  /*10010*/  ISETP.LT.AND P3, PT, R23, c[0x0][0x178], !P3 ;  /* 0x00005e0017007a0c */ /* 0x000fd60005f61270 */
[----:B--2---:R-:W-:Y:S04]  /*10020*/  @P4 STG.E.U16 [R8.64], R15 ;  /* 0x0000000f08004986 */ /* 0x004fe8000c101504 */
[----:B----4-:R-:W-:Y:S04]  /*10030*/  @P3 STG.E.U16 [R12.64], R18 ;  /* 0x000000120c003986 */ /* 0x010fe8000c101504 */
[----:B------:R-:W-:Y:S04]  /*10040*/  @P6 STG.E.U16 [R16.64], R14 ;  /* 0x0000000e10006986 */ /* 0x000fe8000c101504 */
[----:B------:R0:W-:Y:S04]  /*10050*/  @P5 STG.E.U16 [R20.64], R10 ;  /* 0x0000000a14005986 */ /* 0x0001e8000c101504 */
[----:B0-----:R-:W2:Y:S01]  /*10060*/  LDL.LU R21, [R1+0x818] ;  /* 0x0008180001157983 */ /* 0x001ea20000300800 */
[----:B------:R-:W-:-:S02]  /*10070*/  ISETP.LT.AND P3, PT, R26, c[0x0][0x178], !P1 ;  /* 0x00005e001a007a0c */ /* 0x000fc40004f61270 */
[----:B------:R-:W-:Y:S02]  /*10080*/  ISETP.LT.AND P1, PT, R23, c[0x0][0x178], !P1 ;  /* 0x00005e0017007a0c */ /* 0x000fe40004f21270 */
[----:B------:R-:W-:Y:S01]  /*10090*/  ISETP.LT.AND P6, PT, R29, c[0x0][0x178], !P0 ;  /* 0x00005e001d007a0c */ /* 0x000fe200047c1270 */
[----:B------:R-:W-:Y:S01]  /*100a0*/  IMAD.WIDE R8, R0, 0x2, R6 ;  /* 0x0000000200087825 */ /* 0x000fe200078e0206 */
[----:B------:R-:W-:Y:S02]  /*100b0*/  PRMT R14, R15, 0x7632, R14 ;  /* 0x000076320f0e7816 */ /* 0x000fe4000000000e */
[----:B------:R-:W-:Y:S01]  /*100c0*/  ISETP.LT.AND P4, PT, R26, c[0x0][0x178], !P0 ;  /* 0x00005e001a007a0c */ /* 0x000fe20004781270 */
[----:B------:R-:W-:Y:S01]  /*100d0*/  IMAD.WIDE R12, R0, 0x2, R2 ;  /* 0x00000002000c7825 */ /* 0x000fe200078e0202 */
[----:B------:R-:W-:Y:S01]  /*100e0*/  PRMT R18, R18, 0x7632, R18 ;  /* 0x0000763212127816 */ /* 0x000fe20000000012 */
[----:B------:R-:W3:Y:S01]  /*100f0*/  LDL.LU R15, [R1+0x858] ;  /* 0x00085800010f7983 */ /* 0x000ee20000300800 */
[----:B------:R-:W-:-:S02]  /*10100*/  IADD3 R10, R0, c[0x0][0x198], RZ ;  /* 0x00006600000a7a10 */ /* 0x000fc40007ffe0ff */
[----:B------:R-:W-:Y:S01]  /*10110*/  IADD3 R16, R19, 0x18, RZ ;  /* 0x0000001813107810 */ /* 0x000fe20007ffe0ff */
[----:B------:R0:W-:Y:S03]  /*10120*/  @P3 STG.E.U16 [R8.64], R14 ;  /* 0x0000000e08003986 */ /* 0x0001e6000c101504 */
[----:B------:R-:W-:Y:S01]  /*10130*/  ISETP.GE.AND P3, PT, R16, c[0x0][0x17c], PT ;  /* 0x00005f0010007a0c */ /* 0x000fe20003f66270 */
[----:B------:R1:W-:Y:S01]  /*10140*/  @P1 STG.E.U16 [R12.64], R18 ;  /* 0x000000120c001986 */ /* 0x0003e2000c101504 */
[----:B------:R-:W-:-:S04]  /*10150*/  IMAD.WIDE R16, R10, 0x2, R6 ;  /* 0x000000020a107825 */ /* 0x000fc800078e0206 */
[----:B0-----:R-:W-:-:S04]  /*10160*/  IMAD.WIDE R8, R10, 0x2, R4 ;  /* 0x000000020a087825 */ /* 0x001fc800078e0204 */
[C---:B-1----:R-:W-:Y:S01]  /*10170*/  IMAD.WIDE R12, R10.reuse, 0x2, R24 ;  /* 0x000000020a0c7825 */ /* 0x042fe200078e0218 */
[----:B------:R0:W-:Y:S01]  /*10180*/  @P6 STG.E.U16 [R8.64], R11 ;  /* 0x0000000b08006986 */ /* 0x0001e2000c101504 */
[----:B------:R-:W-:Y:S02]  /*10190*/  IADD3 R0, R19, 0x19, RZ ;  /* 0x0000001913007810 */ /* 0x000fe40007ffe0ff */
[----:B------:R-:W-:Y:S02]  /*101a0*/  IADD3 R14, R10, c[0x0][0x198], RZ ;  /* 0x000066000a0e7a10 */ /* 0x000fe40007ffe0ff */
[----:B------:R-:W-:Y:S02]  /*101b0*/  ISETP.LT.AND P6, PT, R26, c[0x0][0x178], !P2 ;  /* 0x00005e001a007a0c */ /* 0x000fe400057c1270 */
[----:B------:R-:W-:Y:S02]  /*101c0*/  ISETP.GE.AND P1, PT, R0, c[0x0][0x17c], PT ;  /* 0x00005f0000007a0c */ /* 0x000fe40003f26270 */
[----:B------:R-:W-:Y:S01]  /*101d0*/  PRMT R0, R11, 0x7632, R0 ;  /* 0x000076320b007816 */ /* 0x000fe20000000000 */
[----:B0-----:R-:W-:Y:S01]  /*101e0*/  IMAD.WIDE R8, R10, 0x2, R2 ;  /* 0x000000020a087825 */ /* 0x001fe200078e0202 */
[----:B------:R-:W-:Y:S01]  /*101f0*/  IADD3 R10, R19, 0x1a, RZ ;  /* 0x0000001a130a7810 */ /* 0x000fe20007ffe0ff */
[----:B------:R-:W4:Y:S01]  /*10200*/  LDL.LU R11, [R1+0x854] ;  /* 0x00085400010b7983 */ /* 0x000f220000300800 */
[----:B------:R-:W-:-:S02]  /*10210*/  PRMT R18, R27, 0x7632, R18 ;  /* 0x000076321b127816 */ /* 0x000fc40000000012 */
[----:B--2---:R-:W-:Y:S02]  /*10220*/  ISETP.LT.AND P5, PT, R21, c[0x0][0x178], !P0 ;  /* 0x00005e0015007a0c */ /* 0x004fe400047a1270 */
[----:B------:R-:W-:-:S11]  /*10230*/  ISETP.LT.AND P0, PT, R23, c[0x0][0x178], !P0 ;  /* 0x00005e0017007a0c */ /* 0x000fd60004701270 */
[----:B------:R0:W-:Y:S01]  /*10240*/  @P5 STG.E.U16 [R12.64], R27 ;  /* 0x0000001b0c005986 */ /* 0x0001e2000c101504 */
[----:B------:R-:W-:-:S03]  /*10250*/  ISETP.LT.AND P5, PT, R29, c[0x0][0x178], !P2 ;  /* 0x00005e001d007a0c */ /* 0x000fc600057a1270 */
[----:B------:R1:W-:Y:S01]  /*10260*/  @P4 STG.E.U16 [R16.64], R28 ;  /* 0x0000001c10004986 */ /* 0x0003e2000c101504 */
[----:B------:R-:W-:Y:S02]  /*10270*/  ISETP.LT.AND P4, PT, R21, c[0x0][0x178], !P2 ;  /* 0x00005e0015007a0c */ /* 0x000fe40005781270 */
[----:B------:R-:W-:Y:S01]  /*10280*/  ISETP.LT.AND P2, PT, R23, c[0x0][0x178], !P2 ;  /* 0x00005e0017007a0c */ /* 0x000fe20005741270 */
[----:B------:R2:W-:Y:S01]  /*10290*/  @P0 STG.E.U16 [R8.64], R22 ;  /* 0x0000001608000986 */ /* 0x0005e2000c101504 */
[----:B0-----:R-:W-:Y:S01]  /*102a0*/  IMAD.WIDE R12, R14, 0x2, R4 ;  /* 0x000000020e0c7825 */ /* 0x001fe200078e0204 */
[----:B------:R-:W-:-:S03]  /*102b0*/  ISETP.GE.AND P0, PT, R10, c[0x0][0x17c], PT ;  /* 0x00005f000a007a0c */ /* 0x000fc60003f06270 */
[----:B-1----:R-:W-:Y:S01]  /*102c0*/  IMAD.WIDE R16, R14, 0x2, R24 ;  /* 0x000000020e107825 */ /* 0x002fe200078e0218 */
[----:B------:R0:W-:Y:S01]  /*102d0*/  @P5 STG.E.U16 [R12.64], R0 ;  /* 0x000000000c005986 */ /* 0x0001e2000c101504 */
[----:B------:R-:W-:Y:S02]  /*102e0*/  PRMT R10, R28, 0x7632, R10 ;  /* 0x000076321c0a7816 */ /* 0x000fe4000000000a */
[----:B--2---:R-:W-:Y:S01]  /*102f0*/  IMAD.WIDE R8, R14, 0x2, R6 ;  /* 0x000000020e087825 */ /* 0x004fe200078e0206 */
[----:B------:R1:W-:Y:S01]  /*10300*/  @P4 STG.E.U16 [R16.64], R18 ;  /* 0x0000001210004986 */ /* 0x0003e2000c101504 */
[----:B------:R-:W-:-:S03]  /*10310*/  PRMT R22, R22, 0x7632, R22 ;  /* 0x0000763216167816 */ /* 0x000fc60000000016 */
[----:B------:R-:W-:Y:S01]  /*10320*/  @P6 STG.E.U16 [R8.64], R10 ;  /* 0x0000000a08006986 */ /* 0x000fe2000c101504 */
[----:B0-----:R-:W-:-:S03]  /*10330*/  IMAD.WIDE R12, R14, 0x2, R2 ;  /* 0x000000020e0c7825 */ /* 0x001fc600078e0202 */
[----:B-1----:R-:W2:Y:S04]  /*10340*/  LDL.LU R18, [R1+0x6c] ;  /* 0x00006c0001127983 */ /* 0x002ea80000300800 */
[----:B------:R-:W2:Y:S04]  /*10350*/  LDL.LU R16, [R1+0x3c] ;  /* 0x00003c0001107983 */ /* 0x000ea80000300800 */
[----:B------:R-:W2:Y:S04]  /*10360*/  LDL.LU R17, [R1+0xcc] ;  /* 0x0000cc0001117983 */ /* 0x000ea80000300800 */
[----:B------:R-:W2:Y:S04]  /*10370*/  LDL.LU R28, [R1+0x5c] ;  /* 0x00005c00011c7983 */ /* 0x000ea80000300800 */
[----:B------:R-:W2:Y:S04]  /*10380*/  LDL.LU R27, [R1+0x2c] ;  /* 0x00002c00011b7983 */ /* 0x000ea80000300800 */
[----:B------:R0:W-:Y:S04]  /*10390*/  @P2 STG.E.U16 [R12.64], R22 ;  /* 0x000000160c002986 */ /* 0x0001e8000c101504 */
[----:B0-----:R-:W2:Y:S01]  /*103a0*/  LDL.LU R22, [R1+0xac] ;  /* 0x0000ac0001167983 */ /* 0x001ea20000300800 */
[----:B------:R-:W-:-:S02]  /*103b0*/  ISETP.LT.AND P4, PT, R29, c[0x0][0x178], !P3 ;  /* 0x00005e001d007a0c */ /* 0x000fc40005f81270 */
[----:B------:R-:W-:Y:S02]  /*103c0*/  ISETP.LT.AND P5, PT, R21, c[0x0][0x178], !P3 ;  /* 0x00005e0015007a0c */ /* 0x000fe40005fa1270 */
[----:B------:R-:W-:Y:S02]  /*103d0*/  IADD3 R0, R14, c[0x0][0x198], RZ ;  /* 0x000066000e007a10 */ /* 0x000fe40007ffe0ff */
[----:B------:R-:W-:Y:S02]  /*103e0*/  ISETP.LT.AND P6, PT, R26, c[0x0][0x178], !P3 ;  /* 0x00005e001a007a0c */ /* 0x000fe40005fc1270 */
[----:B------:R-:W-:Y:S01]  /*103f0*/  ISETP.LT.AND P3, PT, R23, c[0x0][0x178], !P3 ;  /* 0x00005e0017007a0c */ /* 0x000fe20005f61270 */
[----:B------:R-:W-:-:S04]  /*10400*/  IMAD.WIDE R8, R0, 0x2, R4 ;  /* 0x0000000200087825 */ /* 0x000fc800078e0204 */
[----:B------:R-:W-:Y:S01]  /*10410*/  IMAD.WIDE R12, R0, 0x2, R24 ;  /* 0x00000002000c7825 */ /* 0x000fe200078e0218 */
[----:B------:R-:W-:-:S04]  /*10420*/  IADD3 R10, R19, 0x1b, RZ ;  /* 0x0000001b130a7810 */ /* 0x000fc80007ffe0ff */
[----:B------:R-:W-:Y:S02]  /*10430*/  ISETP.GE.AND P2, PT, R10, c[0x0][0x17c], PT ;  /* 0x00005f000a007a0c */ /* 0x000fe40003f46270 */
[----:B------:R-:W-:Y:S01]  /*10440*/  IADD3 R10, R19, 0x1c, RZ ;  /* 0x0000001c130a7810 */ /* 0x000fe20007ffe0ff */
[----:B--2---:R0:W-:Y:S04]  /*10450*/  @P4 STG.E.U16 [R8.64], R22 ;  /* 0x0000001608004986 */ /* 0x0041e8000c101504 */
[----:B------:R1:W-:Y:S01]  /*10460*/  @P5 STG.E.U16 [R12.64], R18 ;  /* 0x000000120c005986 */ /* 0x0003e2000c101504 */
[----:B------:R-:W-:Y:S01]  /*10470*/  ISETP.LT.AND P5, PT, R29, c[0x0][0x178], !P1 ;  /* 0x00005e001d007a0c */ /* 0x000fe20004fa1270 */
[----:B0-----:R-:W-:-:S04]  /*10480*/  IMAD.WIDE R8, R0, 0x2, R6 ;  /* 0x0000000200087825 */ /* 0x001fc800078e0206 */
[C---:B-1----:R-:W-:Y:S01]  /*10490*/  IMAD.WIDE R12, R0.reuse, 0x2, R2 ;  /* 0x00000002000c7825 */ /* 0x042fe200078e0202 */
[----:B------:R-:W-:Y:S01]  /*104a0*/  IADD3 R0, R0, c[0x0][0x198], RZ ;  /* 0x0000660000007a10 */ /* 0x000fe20007ffe0ff */
[----:B------:R0:W-:Y:S01]  /*104b0*/  @P6 STG.E.U16 [R8.64], R16 ;  /* 0x0000001008006986 */ /* 0x0001e2000c101504 */
[----:B------:R-:W-:-:S03]  /*104c0*/  ISETP.LT.AND P6, PT, R21, c[0x0][0x178], !P1 ;  /* 0x00005e0015007a0c */ /* 0x000fc60004fc1270 */
[----:B----4-:R1:W-:Y:S01]  /*104d0*/  @P3 STG.E.U16 [R12.64], R11 ;  /* 0x0000000b0c003986 */ /* 0x0103e2000c101504 */
[----:B------:R-:W-:Y:S02]  /*104e0*/  ISETP.LT.AND P3, PT, R26, c[0x0][0x178], !P1 ;  /* 0x00005e001a007a0c */ /* 0x000fe40004f61270 */
[----:B------:R-:W-:Y:S01]  /*104f0*/  PRMT R14, R22, 0x7632, R14 ;  /* 0x00007632160e7816 */ /* 0x000fe2000000000e */
[----:B0-----:R-:W-:Y:S01]  /*10500*/  IMAD.WIDE R8, R0, 0x2, R4 ;  /* 0x0000000200087825 */ /* 0x001fe200078e0204 */
[----:B------:R-:W-:Y:S02]  /*10510*/  ISETP.GE.AND P4, PT, R10, c[0x0][0x17c], PT ;  /* 0x00005f000a007a0c */ /* 0x000fe40003f86270 */
[----:B------:R-:W-:Y:S01]  /*10520*/  PRMT R10, R16, 0x7632, R10 ;  /* 0x00007632100a7816 */ /* 0x000fe2000000000a */
[----:B-1----:R-:W-:Y:S01]  /*10530*/  IMAD.WIDE R12, R0, 0x2, R24 ;  /* 0x00000002000c7825 */ /* 0x002fe200078e0218 */
[----:B------:R-:W-:Y:S01]  /*10540*/  PRMT R11, R18, 0x7632, R11 ;  /* 0x00007632120b7816 */ /* 0x000fe2000000000b */
[----:B------:R0:W-:Y:S01]  /*10550*/  @P5 STG.E.U16 [R8.64], R14 ;  /* 0x0000000e08005986 */ /* 0x0001e2000c101504 */
[----:B------:R-:W-:-:S02]  /*10560*/  ISETP.LT.AND P1, PT, R23, c[0x0][0x178], !P1 ;  /* 0x00005e0017007a0c */ /* 0x000fc40004f21270 */
[----:B------:R-:W-:Y:S01]  /*10570*/  ISETP.LT.AND P5, PT, R29, c[0x0][0x178], !P0 ;  /* 0x00005e001d007a0c */ /* 0x000fe200047a1270 */
[----:B------:R1:W-:Y:S01]  /*10580*/  @P6 STG.E.U16 [R12.64], R11 ;  /* 0x0000000b0c006986 */ /* 0x0003e2000c101504 */
[C---:B0-----:R-:W-:Y:S01]  /*10590*/  IMAD.WIDE R8, R0.reuse, 0x2, R6 ;  /* 0x0000000200087825 */ /* 0x041fe200078e0206 */
[----:B------:R-:W-:Y:S02]  /*105a0*/  PRMT R14, R11, 0x7632, R14 ;  /* 0x000076320b0e7816 */ /* 0x000fe4000000000e */
[----:B-1----:R-:W-:Y:S02]  /*105b0*/  IADD3 R12, R0, c[0x0][0x198], RZ ;  /* 0x00006600000c7a10 */ /* 0x002fe40007ffe0ff */
[----:B------:R0:W-:Y:S01]  /*105c0*/  @P3 STG.E.U16 [R8.64], R10 ;  /* 0x0000000a08003986 */ /* 0x0001e2000c101504 */
[----:B------:R-:W-:Y:S02]  /*105d0*/  ISETP.LT.AND P3, PT, R21, c[0x0][0x178], !P0 ;  /* 0x00005e0015007a0c */ /* 0x000fe40004761270 */
[----:B------:R-:W-:Y:S01]  /*105e0*/  ISETP.LT.AND P6, PT, R26, c[0x0][0x178], !P0 ;  /* 0x00005e001a007a0c */ /* 0x000fe200047c1270 */
[----:B0-----:R-:W-:-:S04]  /*105f0*/  IMAD.WIDE R8, R0, 0x2, R2 ;  /* 0x0000000200087825 */ /* 0x001fc800078e0202 */
[----:B------:R-:W-:Y:S01]  /*10600*/  IMAD.WIDE R10, R12, 0x2, R4 ;  /* 0x000000020c0a7825 */ /* 0x000fe200078e0204 */
[----:B------:R0:W-:Y:S01]  /*10610*/  @P1 STG.E.U16 [R8.64], R14 ;  /* 0x0000000e08001986 */ /* 0x0001e2000c101504 */
[----:B------:R-:W-:-:S03]  /*10620*/  ISETP.LT.AND P0, PT, R23, c[0x0][0x178], !P0 ;  /* 0x00005e0017007a0c */ /* 0x000fc60004701270 */
[----:B------:R1:W-:Y:S01]  /*10630*/  @P5 STG.E.U16 [R10.64], R17 ;  /* 0x000000110a005986 */ /* 0x0003e2000c101504 */
[----:B------:R-:W-:Y:S02]  /*10640*/  ISETP.LT.AND P5, PT, R29, c[0x0][0x178], !P2 ;  /* 0x00005e001d007a0c */ /* 0x000fe400057a1270 */
[----:B------:R-:W-:Y:S01]  /*10650*/  IADD3 R0, R19, 0x1d, RZ ;  /* 0x0000001d13007810 */ /* 0x000fe20007ffe0ff */
[----:B0-----:R-:W-:-:S04]  /*10660*/  IMAD.WIDE R8, R12, 0x2, R24 ;  /* 0x000000020c087825 */ /* 0x001fc800078e0218 */
[----:B-1----:R-:W-:Y:S01]  /*10670*/  IMAD.WIDE R10, R12, 0x2, R6 ;  /* 0x000000020c0a7825 */ /* 0x002fe200078e0206 */
[----:B------:R0:W-:Y:S01]  /*10680*/  @P3 STG.E.U16 [R8.64], R28 ;  /* 0x0000001c08003986 */ /* 0x0001e2000c101504 */
[----:B------:R-:W-:Y:S02]  /*10690*/  ISETP.GE.AND P1, PT, R0, c[0x0][0x17c], PT ;  /* 0x00005f0000007a0c */ /* 0x000fe40003f26270 */
[----:B------:R-:W-:Y:S01]  /*106a0*/  PRMT R0, R17, 0x7632, R0 ;  /* 0x0000763211007816 */ /* 0x000fe20000000000 */
[----:B------:R1:W-:Y:S01]  /*106b0*/  @P6 STG.E.U16 [R10.64], R27 ;  /* 0x0000001b0a006986 */ /* 0x0003e2000c101504 */
[----:B------:R-:W-:Y:S02]  /*106c0*/  PRMT R13, R28, 0x7632, R13 ;  /* 0x000076321c0d7816 */ /* 0x000fe4000000000d */
[C---:B0-----:R-:W-:Y:S01]  /*106d0*/  IADD3 R9, R12.reuse, c[0x0][0x198], RZ ;  /* 0x000066000c097a10 */ /* 0x041fe20007ffe0ff */
[----:B------:R-:W2:Y:S01]  /*106e0*/  LDL.LU R28, [R1+0x10c] ;  /* 0x00010c00011c7983 */ /* 0x000ea20000300800 */
[----:B-1----:R-:W-:-:S03]  /*106f0*/  IMAD.WIDE R10, R12, 0x2, R2 ;  /* 0x000000020c0a7825 */ /* 0x002fc600078e0202 */
[----:B------:R-:W4:Y:S01]  /*10700*/  LDL.LU R22, [R1+0xec] ;  /* 0x0000ec0001167983 */ /* 0x000f220000300800 */
[----:B------:R-:W-:-:S03]  /*10710*/  IMAD.WIDE R16, R9, 0x2, R4 ;  /* 0x0000000209107825 */ /* 0x000fc600078e0204 */
[----:B---3--:R-:W-:Y:S04]  /*10720*/  @P0 STG.E.U16 [R10.64], R15 ;  /* 0x0000000f0a000986 */ /* 0x008fe8000c101504 */
[----:B------:R0:W-:Y:S04]  /*10730*/  @P5 STG.E.U16 [R16.64], R0 ;  /* 0x0000000010005986 */ /* 0x0001e8000c101504 */
[----:B------:R-:W3:Y:S01]  /*10740*/  LDL.LU R18, [R1+0x4c] ;  /* 0x00004c0001127983 */ /* 0x000ee20000300800 */
[----:B0-----:R-:W-:-:S04]  /*10750*/  IADD3 R0, R19, 0x1e, RZ ;  /* 0x0000001e13007810 */ /* 0x001fc80007ffe0ff */
[----:B------:R-:W-:Y:S02]  /*10760*/  ISETP.GE.AND P0, PT, R0, c[0x0][0x17c], PT ;  /* 0x00005f0000007a0c */ /* 0x000fe40003f06270 */
[----:B------:R-:W-:Y:S02]  /*10770*/  IADD3 R0, R19, 0x1f, RZ ;  /* 0x0000001f13007810 */ /* 0x000fe40007ffe0ff */
[----:B------:R-:W3:Y:S01]  /*10780*/  LDL.LU R19, [R1+0x850] ;  /* 0x0008500001137983 */ /* 0x000ee20000300800 */
[----:B------:R-:W-:-:S03]  /*10790*/  PRMT R8, R27, 0x7632, R8 ;  /* 0x000076321b087816 */ /* 0x000fc60000000008 */
[----:B------:R-:W3:Y:S01]  /*107a0*/  LDL.LU R27, [R1+0x11c] ;  /* 0x00011c00011b7983 */ /* 0x000ee20000300800 */
[----:B------:R-:W-:Y:S02]  /*107b0*/  ISETP.LT.AND P6, PT, R21, c[0x0][0x178], !P2 ;  /* 0x00005e0015007a0c */ /* 0x000fe400057c1270 */
[----:B------:R-:W-:Y:S02]  /*107c0*/  ISETP.LT.AND P3, PT, R26, c[0x0][0x178], !P2 ;  /* 0x00005e001a007a0c */ /* 0x000fe40005761270 */
[----:B------:R-:W-:Y:S01]  /*107d0*/  ISETP.LT.AND P2, PT, R23, c[0x0][0x178], !P2 ;  /* 0x00005e0017007a0c */ /* 0x000fe20005741270 */
[----:B------:R-:W-:Y:S01]  /*107e0*/  IMAD.WIDE R10, R9, 0x2, R24 ;  /* 0x00000002090a7825 */ /* 0x000fe200078e0218 */
[----:B------:R-:W-:Y:S02]  /*107f0*/  PRMT R12, R15, 0x7632, R12 ;  /* 0x000076320f0c7816 */ /* 0x000fe4000000000c */
[----:B------:R-:W-:Y:S01]  /*10800*/  ISETP.LT.AND P5, PT, R29, c[0x0][0x178], !P4 ;  /* 0x00005e001d007a0c */ /* 0x000fe200067a1270 */
[----:B------:R-:W-:-:S04]  /*10810*/  IMAD.WIDE R14, R9, 0x2, R6 ;  /* 0x00000002090e7825 */ /* 0x000fc800078e0206 */
[C---:B------:R-:W-:Y:S01]  /*10820*/  IMAD.WIDE R16, R9.reuse, 0x2, R2 ;  /* 0x0000000209107825 */ /* 0x040fe200078e0202 */
[----:B------:R-:W-:Y:S01]  /*10830*/  IADD3 R9, R9, c[0x0][0x198], RZ ;  /* 0x0000660009097a10 */ /* 0x000fe20007ffe0ff */
[----:B------:R0:W-:Y:S04]  /*10840*/  @P6 STG.E.U16 [R10.64], R13 ;  /* 0x0000000d0a006986 */ /* 0x0001e8000c101504 */
[----:B------:R-:W-:Y:S04]  /*10850*/  @P3 STG.E.U16 [R14.64], R8 ;  /* 0x000000080e003986 */ /* 0x000fe8000c101504 */
[----:B------:R1:W-:Y:S01]  /*10860*/  @P2 STG.E.U16 [R16.64], R12 ;  /* 0x0000000c10002986 */ /* 0x0003e2000c101504 */
[----:B------:R-:W-:Y:S01]  /*10870*/  ISETP.LT.AND P2, PT, R21, c[0x0][0x178], !P4 ;  /* 0x00005e0015007a0c */ /* 0x000fe20006741270 */
[----:B0-----:R-:W-:Y:S01]  /*10880*/  IMAD.WIDE R10, R9, 0x2, R4 ;  /* 0x00000002090a7825 */ /* 0x001fe200078e0204 */
[----:B------:R-:W-:-:S02]  /*10890*/  ISETP.LT.AND P3, PT, R26, c[0x0][0x178], !P4 ;  /* 0x00005e001a007a0c */ /* 0x000fc40006761270 */
[----:B------:R-:W-:Y:S02]  /*108a0*/  ISETP.LT.AND P4, PT, R23, c[0x0][0x178], !P4 ;  /* 0x00005e0017007a0c */ /* 0x000fe40006781270 */
[----:B------:R-:W-:Y:S01]  /*108b0*/  ISETP.LT.AND P6, PT, R29, c[0x0][0x178], !P1 ;  /* 0x00005e001d007a0c */ /* 0x000fe20004fc1270 */
[C---:B-1----:R-:W-:Y:S01]  /*108c0*/  IMAD.WIDE R12, R9.reuse, 0x2, R24 ;  /* 0x00000002090c7825 */ /* 0x042fe200078e0218 */
[----:B--2---:R0:W-:Y:S01]  /*108d0*/  @P5 STG.E.U16 [R10.64], R28 ;  /* 0x0000001c0a005986 */ /* 0x0041e2000c101504 */
[----:B------:R-:W-:Y:S02]  /*108e0*/  ISETP.GE.AND P5, PT, R0, c[0x0][0x17c], PT ;  /* 0x00005f0000007a0c */ /* 0x000fe40003fa6270 */
[----:B------:R-:W-:Y:S02]  /*108f0*/  IADD3 R0, R9, c[0x0][0x198], RZ ;  /* 0x0000660009007a10 */ /* 0x000fe40007ffe0ff */
[----:B----4-:R1:W-:Y:S01]  /*10900*/  @P2 STG.E.U16 [R12.64], R22 ;  /* 0x000000160c002986 */ /* 0x0103e2000c101504 */
[----:B------:R-:W-:-:S02]  /*10910*/  PRMT R16, R28, 0x7632, R16 ;  /* 0x000076321c107816 */ /* 0x000fc40000000010 */
[----:B------:R-:W-:Y:S01]  /*10920*/  ISETP.LT.AND P2, PT, R21, c[0x0][0x178], !P1 ;  /* 0x00005e0015007a0c */ /* 0x000fe20004f41270 */
[----:B------:R-:W-:-:S04]  /*10930*/  IMAD.WIDE R14, R0, 0x2, R4 ;  /* 0x00000002000e7825 */ /* 0x000fc800078e0204 */
[C---:B0-----:R-:W-:Y:S01]  /*10940*/  IMAD.WIDE R10, R9.reuse, 0x2, R6 ;  /* 0x00000002090a7825 */ /* 0x041fe200078e0206 */
[----:B------:R-:W-:Y:S01]  /*10950*/  IADD3 R17, R0, c[0x0][0x198], RZ ;  /* 0x0000660000117a10 */ /* 0x000fe20007ffe0ff */
[----:B------:R-:W2:Y:S02]  /*10960*/  LDL.LU R28, [R1+0xdc] ;  /* 0x0000dc00011c7983 */ /* 0x000ea40000300800 */
[----:B------:R-:W-:Y:S02]  /*10970*/  IMAD.WIDE R8, R9, 0x2, R2 ;  /* 0x0000000209087825 */ /* 0x000fe400078e0202 */
[----:B---3--:R-:W-:Y:S01]  /*10980*/  @P3 STG.E.U16 [R10.64], R18 ;  /* 0x000000120a003986 */ /* 0x008fe2000c101504 */
[----:B------:R-:W-:Y:S02]  /*10990*/  ISETP.LT.AND P3, PT, R29, c[0x0][0x178], !P0 ;  /* 0x00005e001d007a0c */ /* 0x000fe40004761270 */
[----:B-1----:R-:W-:Y:S01]  /*109a0*/  PRMT R13, R22, 0x7632, R13 ;  /* 0x00007632160d7816 */ /* 0x002fe2000000000d */
[----:B------:R0:W-:Y:S04]  /*109b0*/  @P4 STG.E.U16 [R8.64], R19 ;  /* 0x0000001308004986 */ /* 0x0001e8000c101504 */
[----:B------:R1:W-:Y:S01]  /*109c0*/  @P6 STG.E.U16 [R14.64], R16 ;  /* 0x000000100e006986 */ /* 0x0003e2000c101504 */
[----:B------:R-:W-:-:S02]  /*109d0*/  ISETP.LT.AND P6, PT, R26, c[0x0][0x178], !P1 ;  /* 0x00005e001a007a0c */ /* 0x000fc40004fc1270 */
[----:B------:R-:W-:Y:S01]  /*109e0*/  ISETP.LT.AND P1, PT, R23, c[0x0][0x178], !P1 ;  /* 0x00005e0017007a0c */ /* 0x000fe20004f21270 */
[----:B0-----:R-:W-:Y:S01]  /*109f0*/  IMAD.WIDE R8, R0, 0x2, R24 ;  /* 0x0000000200087825 */ /* 0x001fe200078e0218 */
[----:B------:R-:W-:Y:S02]  /*10a00*/  PRMT R20, R18, 0x7632, R20 ;  /* 0x0000763212147816 */ /* 0x000fe40000000014 */
[----:B------:R-:W-:Y:S01]  /*10a10*/  PRMT R19, R19, 0x7632, R19 ;  /* 0x0000763213137816 */ /* 0x000fe20000000013 */
[C---:B------:R-:W-:Y:S01]  /*10a20*/  IMAD.WIDE R10, R0.reuse, 0x2, R6 ;  /* 0x00000002000a7825 */ /* 0x040fe200078e0206 */
[----:B------:R0:W-:Y:S03]  /*10a30*/  @P2 STG.E.U16 [R8.64], R13 ;  /* 0x0000000d08002986 */ /* 0x0001e6000c101504 */
[----:B-1----:R-:W-:Y:S02]  /*10a40*/  IMAD.WIDE R14, R17, 0x2, R4 ;  /* 0x00000002110e7825 */ /* 0x002fe400078e0204 */
[----:B------:R-:W-:Y:S01]  /*10a50*/  @P6 STG.E.U16 [R10.64], R20 ;  /* 0x000000140a006986 */ /* 0x000fe2000c101504 */
[----:B------:R-:W-:Y:S01]  /*10a60*/  ISETP.LT.AND P4, PT, R29, c[0x0][0x178], !P5 ;  /* 0x00005e001d007a0c */ /* 0x000fe20006f81270 */
[----:B0-----:R-:W-:-:S02]  /*10a70*/  IMAD.WIDE R12, R0, 0x2, R2 ;  /* 0x00000002000c7825 */ /* 0x001fc400078e0202 */
[----:B------:R-:W3:Y:S01]  /*10a80*/  LDL.LU R29, [R1+0x1c] ;  /* 0x00001c00011d7983 */ /* 0x000ee20000300800 */
[----:B------:R-:W-:-:S03]  /*10a90*/  ISETP.LT.AND P2, PT, R21, c[0x0][0x178], !P0 ;  /* 0x00005e0015007a0c */ /* 0x000fc60004741270 */
[----:B------:R0:W-:Y:S01]  /*10aa0*/  @P1 STG.E.U16 [R12.64], R19 ;  /* 0x000000130c001986 */ /* 0x0001e2000c101504 */
[----:B------:R-:W-:Y:S02]  /*10ab0*/  ISETP.LT.AND P6, PT, R21, c[0x0][0x178], !P5 ;  /* 0x00005e0015007a0c */ /* 0x000fe40006fc1270 */
[C---:B------:R-:W-:Y:S01]  /*10ac0*/  ISETP.LT.AND P1, PT, R26.reuse, c[0x0][0x178], !P5 ;  /* 0x00005e001a007a0c */ /* 0x040fe20006f21270 */
[----:B------:R1:W-:Y:S01]  /*10ad0*/  @P3 STG.E.U16 [R14.64], R27 ;  /* 0x0000001b0e003986 */ /* 0x0003e2000c101504 */
[----:B------:R-:W-:Y:S02]  /*10ae0*/  ISETP.LT.AND P3, PT, R26, c[0x0][0x178], !P0 ;  /* 0x00005e001a007a0c */ /* 0x000fe40004761270 */
[C---:B------:R-:W-:Y:S02]  /*10af0*/  ISETP.LT.AND P0, PT, R23.reuse, c[0x0][0x178], !P0 ;  /* 0x00005e0017007a0c */ /* 0x040fe40004701270 */
[----:B------:R-:W-:Y:S02]  /*10b00*/  ISETP.LT.AND P5, PT, R23, c[0x0][0x178], !P5 ;  /* 0x00005e0017007a0c */ /* 0x000fe40006fa1270 */
[----:B------:R-:W4:Y:S01]  /*10b10*/  LDL.LU R23, [R1+0x84c] ;  /* 0x00084c0001177983 */ /* 0x000f220000300800 */
[C---:B------:R-:W-:Y:S01]  /*10b20*/  IADD3 R21, R17.reuse, c[0x0][0x198], RZ ;  /* 0x0000660011157a10 */ /* 0x040fe20007ffe0ff */
[----:B0-----:R-:W-:Y:S01]  /*10b30*/  IMAD.WIDE R18, R17, 0x2, R24 ;  /* 0x0000000211127825 */ /* 0x001fe200078e0218 */
[----:B------:R-:W-:-:S03]  /*10b40*/  PRMT R0, R27, 0x7632, R0 ;  /* 0x000076321b007816 */ /* 0x000fc60000000000 */
[----:B------:R-:W-:-:S04]  /*10b50*/  IMAD.WIDE R8, R17, 0x2, R6 ;  /* 0x0000000211087825 */ /* 0x000fc800078e0206 */
[----:B------:R-:W-:-:S04]  /*10b60*/  IMAD.WIDE R10, R17, 0x2, R2 ;  /* 0x00000002110a7825 */ /* 0x000fc800078e0202 */
[----:B------:R-:W-:-:S04]  /*10b70*/  IMAD.WIDE R4, R21, 0x2, R4 ;  /* 0x0000000215047825 */ /* 0x000fc800078e0204 */
[----:B------:R-:W-:-:S04]  /*10b80*/  IMAD.WIDE R24, R21, 0x2, R24 ;  /* 0x0000000215187825 */ /* 0x000fc800078e0218 */
[----:B------:R-:W-:-:S04]  /*10b90*/  IMAD.WIDE R6, R21, 0x2, R6 ;  /* 0x0000000215067825 */ /* 0x000fc800078e0206 */
[----:B------:R-:W-:Y:S01]  /*10ba0*/  IMAD.WIDE R2, R21, 0x2, R2 ;  /* 0x0000000215027825 */ /* 0x000fe200078e0202 */
[----:B--2---:R-:W-:Y:S01]  /*10bb0*/  PRMT R12, R28, 0x7632, R12 ;  /* 0x000076321c0c7816 */ /* 0x004fe2000000000c */
[----:B------:R1:W-:Y:S01]  /*10bc0*/  @P2 STG.E.U16 [R18.64], R28 ;  /* 0x0000001c12002986 */ /* 0x0003e2000c101504 */
[----:B---3--:R-:W-:-:S03]  /*10bd0*/  PRMT R13, R29, 0x7632, R13 ;  /* 0x000076321d0d7816 */ /* 0x008fc6000000000d */
[----:B------:R1:W-:Y:S04]  /*10be0*/  @P3 STG.E.U16 [R8.64], R29 ;  /* 0x0000001d08003986 */ /* 0x0003e8000c101504 */
[----:B----4-:R1:W-:Y:S04]  /*10bf0*/  @P0 STG.E.U16 [R10.64], R23 ;  /* 0x000000170a000986 */ /* 0x0103e8000c101504 */
[----:B------:R1:W-:Y:S04]  /*10c00*/  @P4 STG.E.U16 [R4.64], R0 ;  /* 0x0000000004004986 */ /* 0x0003e8000c101504 */
[----:B------:R1:W-:Y:S04]  /*10c10*/  @P6 STG.E.U16 [R24.64], R12 ;  /* 0x0000000c18006986 */ /* 0x0003e8000c101504 */
[----:B------:R1:W-:Y:S01]  /*10c20*/  @P1 STG.E.U16 [R6.64], R13 ;  /* 0x0000000d06001986 */ /* 0x0003e2000c101504 */
[----:B------:R-:W-:Y:S05]  /*10c30*/  @!P5 EXIT ;  /* 0x000000000000d94d */ /* 0x000fea0003800000 */
[----:B-1----:R-:W-:-:S05]  /*10c40*/  PRMT R23, R23, 0x7632, R23 ;  /* 0x0000763217177816 */ /* 0x002fca0000000017 */
[----:B------:R-:W-:Y:S01]  /*10c50*/  STG.E.U16 [R2.64], R23 ;  /* 0x0000001702007986 */ /* 0x000fe2000c101504 */
[----:B------:R-:W-:Y:S05]  /*10c60*/  EXIT ;  /* 0x000000000000794d */ /* 0x000fea0003800000 */
.L_x_3:
[----:B------:R-:W-:-:S00]  /*10c70*/  BRA `(.L_x_3) ;  /* 0xfffffff000007947 */ /* 0x000fc0000383ffff */
[----:B------:R-:W-:-:S00]  /*10c80*/  NOP ;  /* 0x0000000000007918 */ /* 0x000fc00000000000 */
[----:B------:R-:W-:-:S00]  /*10c90*/  NOP ;  /* 0x0000000000007918 */ /* 0x000fc00000000000 */
[----:B------:R-:W-:-:S00]  /*10ca0*/  NOP ;  /* 0x0000000000007918 */ /* 0x000fc00000000000 */
[----:B------:R-:W-:-:S00]  /*10cb0*/  NOP ;  /* 0x0000000000007918 */ /* 0x000fc00000000000 */
[----:B------:R-:W-:-:S00]  /*10cc0*/  NOP ;  /* 0x0000000000007918 */ /* 0x000fc00000000000 */
[----:B------:R-:W-:-:S00]  /*10cd0*/  NOP ;  /* 0x0000000000007918 */ /* 0x000fc00000000000 */
[----:B------:R-:W-:-:S00]  /*10ce0*/  NOP ;  /* 0x0000000000007918 */ /* 0x000fc00000000000 */
[----:B------:R-:W-:-:S00]  /*10cf0*/  NOP ;  /* 0x0000000000007918 */ /* 0x000fc00000000000 */
.L_x_4:


//--------------------- .nv.shared.matmul_kernel  --------------------------
	.section	.nv.shared.matmul_kernel,"aw",@nobits
	.sectionflags	@""
	.align	16
